	.target	sm_90a

	.elftype	@"ET_EXEC"


//--------------------- .note.nv.tkinfo           --------------------------
	.section	.note.nv.tkinfo,"",@"SHT_NOTE"
	.sectionflags	@"SHF_NOTE_NV_TKINFO"
	.tkinfo
        /*0018*/ 	.word	0x00000002
        /*0030*/ 	.string	""
        /*0030*/ 	.string	"ptxas"
        /*0030*/ 	.string	"Cuda compilation tools, release 13.0, V13.0.88"
        /*0030*/ 	.string	"Build cuda_13.0.r13.0/compiler.36424714_0"
        /*0030*/ 	.string	"-v  -suppress-debug-info  -lineinfo  -arch sm_90a "



//--------------------- .note.nv.cuinfo           --------------------------
	.section	.note.nv.cuinfo,"",@"SHT_NOTE"
	.sectionflags	@"SHF_NOTE_NV_CUINFO"
        /*0018*/ 	.short	0x0002
        /*001a*/ 	.short	0x005a
        /*001c*/ 	.short	0x0082
	.zero		2


//--------------------- .nv.info                  --------------------------
	.section	.nv.info,"",@"SHT_CUDA_INFO"
	.align	4


	//----- nvinfo : EIATTR_REGCOUNT
	.align		4
        /*0000*/ 	.byte	0x04, 0x2f
        /*0002*/ 	.short	(.L_1 - .L_0)
	.align		4
.L_0:
        /*0004*/ 	.word	index@(gluon_wgmma)
        /*0008*/ 	.word	0x0000005a


	//----- nvinfo : EIATTR_FRAME_SIZE
	.align		4
.L_1:
        /*000c*/ 	.byte	0x04, 0x11
        /*000e*/ 	.short	(.L_3 - .L_2)
	.align		4
.L_2:
        /*0010*/ 	.word	index@(gluon_wgmma)
        /*0014*/ 	.word	0x00000000


	//----- nvinfo : EIATTR_MIN_STACK_SIZE
	.align		4
.L_3:
        /*0018*/ 	.byte	0x04, 0x12
        /*001a*/ 	.short	(.L_5 - .L_4)
	.align		4
.L_4:
        /*001c*/ 	.word	index@(gluon_wgmma)
        /*0020*/ 	.word	0x00000000
.L_5:


//--------------------- .nv.compat                --------------------------
	.section	.nv.compat,"",@"SHT_CUDA_COMPAT_INFO"
	.align	4
        /*0000*/ 	.byte	0x02, 0x09, 0x01, 0x00, 0x02, 0x02, 0x04, 0x00, 0x02, 0x05, 0x05, 0x00, 0x03, 0x07, 0x01, 0x01
        /*0010*/ 	.byte	0x02, 0x03, 0x03, 0x00, 0x02, 0x06, 0x01, 0x00, 0x04, 0x0b, 0x08, 0x00, 0x00, 0x00, 0x00, 0x00
        /*0020*/ 	.byte	0x00, 0x00, 0x00, 0x00


//--------------------- .nv.info.gluon_wgmma      --------------------------
	.section	.nv.info.gluon_wgmma,"",@"SHT_CUDA_INFO"
	.sectionflags	@""
	.align	4


	//----- nvinfo : EIATTR_CUDA_API_VERSION
	.align		4
        /*0000*/ 	.byte	0x04, 0x37
        /*0002*/ 	.short	(.L_7 - .L_6)
.L_6:
        /*0004*/ 	.word	0x00000082


	//----- nvinfo : EIATTR_KPARAM_INFO
	.align		4
.L_7:
        /*0008*/ 	.byte	0x04, 0x17
        /*000a*/ 	.short	(.L_9 - .L_8)
.L_8:
        /*000c*/ 	.word	0x00000000
        /*0010*/ 	.short	0x000a
        /*0012*/ 	.short	0x0048
        /*0014*/ 	.byte	0x00, 0xf4, 0x21, 0x00


	//----- nvinfo : EIATTR_KPARAM_INFO
	.align		4
.L_9:
        /*0018*/ 	.byte	0x04, 0x17
        /*001a*/ 	.short	(.L_11 - .L_10)
.L_10:
        /*001c*/ 	.word	0x00000000
        /*0020*/ 	.short	0x0009
        /*0022*/ 	.short	0x0040
        /*0024*/ 	.byte	0x00, 0xf4, 0x21, 0x00


	//----- nvinfo : EIATTR_KPARAM_INFO
	.align		4
.L_11:
        /*0028*/ 	.byte	0x04, 0x17
        /*002a*/ 	.short	(.L_13 - .L_12)
.L_12:
        /*002c*/ 	.word	0x00000000
        /*0030*/ 	.short	0x0008
        /*0032*/ 	.short	0x0038
        /*0034*/ 	.byte	0x00, 0xf0, 0x21, 0x00


	//----- nvinfo : EIATTR_KPARAM_INFO
	.align		4
.L_13:
        /*0038*/ 	.byte	0x04, 0x17
        /*003a*/ 	.short	(.L_15 - .L_14)
.L_14:
        /*003c*/ 	.word	0x00000000
        /*0040*/ 	.short	0x0007
        /*0042*/ 	.short	0x0030
        /*0044*/ 	.byte	0x00, 0xf0, 0x21, 0x00


	//----- nvinfo : EIATTR_KPARAM_INFO
	.align		4
.L_15:
        /*0048*/ 	.byte	0x04, 0x17
        /*004a*/ 	.short	(.L_17 - .L_16)
.L_16:
        /*004c*/ 	.word	0x00000000
        /*0050*/ 	.short	0x0006
        /*0052*/ 	.short	0x0028
        /*0054*/ 	.byte	0x00, 0xf0, 0x21, 0x00


	//----- nvinfo : EIATTR_KPARAM_INFO
	.align		4
.L_17:
        /*0058*/ 	.byte	0x04, 0x17
        /*005a*/ 	.short	(.L_19 - .L_18)
.L_18:
        /*005c*/ 	.word	0x00000000
        /*0060*/ 	.short	0x0005
        /*0062*/ 	.short	0x0020
        /*0064*/ 	.byte	0x00, 0xf0, 0x11, 0x00


	//----- nvinfo : EIATTR_KPARAM_INFO
	.align		4
.L_19:
        /*0068*/ 	.byte	0x04, 0x17
        /*006a*/ 	.short	(.L_21 - .L_20)
.L_20:
        /*006c*/ 	.word	0x00000000
        /*0070*/ 	.short	0x0004
        /*0072*/ 	.short	0x001c
        /*0074*/ 	.byte	0x00, 0xf0, 0x11, 0x00


	//----- nvinfo : EIATTR_KPARAM_INFO
	.align		4
.L_21:
        /*0078*/ 	.byte	0x04, 0x17
        /*007a*/ 	.short	(.L_23 - .L_22)
.L_22:
        /*007c*/ 	.word	0x00000000
        /*0080*/ 	.short	0x0003
        /*0082*/ 	.short	0x0018
        /*0084*/ 	.byte	0x00, 0xf0, 0x11, 0x00


	//----- nvinfo : EIATTR_KPARAM_INFO
	.align		4
.L_23:
        /*0088*/ 	.byte	0x04, 0x17
        /*008a*/ 	.short	(.L_25 - .L_24)
.L_24:
        /*008c*/ 	.word	0x00000000
        /*0090*/ 	.short	0x0002
        /*0092*/ 	.short	0x0010
        /*0094*/ 	.byte	0x00, 0xf4, 0x21, 0x00


	//----- nvinfo : EIATTR_KPARAM_INFO
	.align		4
.L_25:
        /*0098*/ 	.byte	0x04, 0x17
        /*009a*/ 	.short	(.L_27 - .L_26)
.L_26:
        /*009c*/ 	.word	0x00000000
        /*00a0*/ 	.short	0x0001
        /*00a2*/ 	.short	0x0008
        /*00a4*/ 	.byte	0x00, 0xf4, 0x21, 0x00


	//----- nvinfo : EIATTR_KPARAM_INFO
	.align		4
.L_27:
        /*00a8*/ 	.byte	0x04, 0x17
        /*00aa*/ 	.short	(.L_29 - .L_28)
.L_28:
        /*00ac*/ 	.word	0x00000000
        /*00b0*/ 	.short	0x0000
        /*00b2*/ 	.short	0x0000
        /*00b4*/ 	.byte	0x00, 0xf4, 0x21, 0x00


	//----- nvinfo : EIATTR_SPARSE_MMA_MASK
	.align		4
.L_29:
        /*00b8*/ 	.byte	0x03, 0x50
        /*00ba*/ 	.short	0x0000


	//----- nvinfo : EIATTR_MAXREG_COUNT
	.align		4
        /*00bc*/ 	.byte	0x03, 0x1b
        /*00be*/ 	.short	0x00ff


	//----- nvinfo : EIATTR_NUM_BARRIERS
	.align		4
        /*00c0*/ 	.byte	0x02, 0x4c
        /*00c2*/ 	.byte	0x01
	.zero		1


	//----- nvinfo : EIATTR_MERCURY_ISA_VERSION
	.align		4
        /*00c4*/ 	.byte	0x03, 0x5f
        /*00c6*/ 	.short	0x0101


	//----- nvinfo : EIATTR_INT_WARP_WIDE_INSTR_OFFSETS
	.align		4
        /*00c8*/ 	.byte	0x04, 0x31
        /*00ca*/ 	.short	(.L_31 - .L_30)


	//   ....[0]....
.L_30:
        /*00cc*/ 	.word	0x00001450


	//   ....[1]....
        /*00d0*/ 	.word	0x00001470


	//   ....[2]....
        /*00d4*/ 	.word	0x00001480


	//   ....[3]....
        /*00d8*/ 	.word	0x00001490


	//   ....[4]....
        /*00dc*/ 	.word	0x000015a0


	//   ....[5]....
        /*00e0*/ 	.word	0x00001980


	//   ....[6]....
        /*00e4*/ 	.word	0x00001990


	//   ....[7]....
        /*00e8*/ 	.word	0x00001a10


	//   ....[8]....
        /*00ec*/ 	.word	0x00001a20


	//   ....[9]....
        /*00f0*/ 	.word	0x00002080


	//   ....[10]....
        /*00f4*/ 	.word	0x000020a0


	//----- nvinfo : EIATTR_COOP_GROUP_MASK_REGIDS
	.align		4
.L_31:
        /*00f8*/ 	.byte	0x04, 0x29
        /*00fa*/ 	.short	(.L_33 - .L_32)


	//   ....[0]....
.L_32:
        /*00fc*/ 	.word	0xffffffff


	//   ....[1]....
        /*0100*/ 	.word	0xffffffff


	//   ....[2]....
        /*0104*/ 	.word	0xffffffff


	//----- nvinfo : EIATTR_COOP_GROUP_INSTR_OFFSETS
	.align		4
.L_33:
        /*0108*/ 	.byte	0x04, 0x28
        /*010a*/ 	.short	(.L_35 - .L_34)


	//   ....[0]....
.L_34:
        /*010c*/ 	.word	0x00000160


	//   ....[1]....
        /*0110*/ 	.word	0x00000720


	//   ....[2]....
        /*0114*/ 	.word	0x00000cd0


	//----- nvinfo : EIATTR_MBARRIER_INSTR_OFFSETS
	.align		4
.L_35:
        /*0118*/ 	.byte	0x04, 0x39
        /*011a*/ 	.short	(.L_37 - .L_36)


	//   ....[0]....
.L_36:
        /*011c*/ 	.word	0x000015e0
        /*0120*/ 	.word	0x000000ff
        /*0124*/ 	.word	0x00030000
        /*0128*/ 	.short	0x0100
        /*012a*/ 	.byte	0x24
	.zero		1


	//   ....[1]....
        /*012c*/ 	.word	0x00001610
        /*0130*/ 	.word	0x000000ff
        /*0134*/ 	.word	0x00030008
        /*0138*/ 	.short	0x0100
        /*013a*/ 	.byte	0x24
	.zero		1


	//   ....[2]....
        /*013c*/ 	.word	0x00001630
        /*0140*/ 	.word	0x000000ff
        /*0144*/ 	.word	0x00030010
        /*0148*/ 	.short	0x0100
        /*014a*/ 	.byte	0x24
	.zero		1


	//   ....[3]....
        /*014c*/ 	.word	0x00001660
        /*0150*/ 	.word	0x000000ff
        /*0154*/ 	.word	0x00030018
        /*0158*/ 	.short	0x0100
        /*015a*/ 	.byte	0x24
	.zero		1


	//   ....[4]....
        /*015c*/ 	.word	0x00001ad0
        /*0160*/ 	.word	0x000000ff
        /*0164*/ 	.word	0x00030000
        /*0168*/ 	.short	0x010a
        /*016a*/ 	.byte	0x15
	.zero		1


	//   ....[5]....
        /*016c*/ 	.word	0x00001fe0
        /*0170*/ 	.word	0x000000ff
        /*0174*/ 	.word	0x00030000
        /*0178*/ 	.short	0x0108
        /*017a*/ 	.byte	0x24
	.zero		1


	//   ....[6]....
        /*017c*/ 	.word	0x00002140
        /*0180*/ 	.word	0x000000ff
        /*0184*/ 	.word	0x00030008
        /*0188*/ 	.short	0x0108
        /*018a*/ 	.byte	0x24
	.zero		1


	//   ....[7]....
        /*018c*/ 	.word	0x00002220
        /*0190*/ 	.word	0x000000ff
        /*0194*/ 	.word	0x00030010
        /*0198*/ 	.short	0x0108
        /*019a*/ 	.byte	0x24
	.zero		1


	//   ....[8]....
        /*019c*/ 	.word	0x000022a0
        /*01a0*/ 	.word	0x000000ff
        /*01a4*/ 	.word	0x00030018
        /*01a8*/ 	.short	0x0108
        /*01aa*/ 	.byte	0x24
	.zero		1


	//   ....[9]....
        /*01ac*/ 	.word	0x000023b0
        /*01b0*/ 	.word	0x000000ff
        /*01b4*/ 	.word	0x00030000
        /*01b8*/ 	.short	0x010a
        /*01ba*/ 	.byte	0x15
	.zero		1


	//----- nvinfo : EIATTR_NUM_MBARRIERS
	.align		4
.L_37:
        /*01bc*/ 	.byte	0x03, 0x38
        /*01be*/ 	.short	0x0004


	//----- nvinfo : EIATTR_EXIT_INSTR_OFFSETS
	.align		4
        /*01c0*/ 	.byte	0x04, 0x1c
        /*01c2*/ 	.short	(.L_39 - .L_38)


	//   ....[0]....
.L_38:
        /*01c4*/ 	.word	0x000023a0


	//----- nvinfo : EIATTR_REQNTID
	.align		4
.L_39:
        /*01c8*/ 	.byte	0x04, 0x10
        /*01ca*/ 	.short	(.L_41 - .L_40)
.L_40:
        /*01cc*/ 	.word	0x00000080
        /*01d0*/ 	.word	0x00000001
        /*01d4*/ 	.word	0x00000001


	//----- nvinfo : EIATTR_CRS_STACK_SIZE
	.align		4
.L_41:
        /*01d8*/ 	.byte	0x04, 0x1e
        /*01da*/ 	.short	(.L_43 - .L_42)
.L_42:
        /*01dc*/ 	.word	0x00000000


	//----- nvinfo : EIATTR_CBANK_PARAM_SIZE
	.align		4
.L_43:
        /*01e0*/ 	.byte	0x03, 0x19
        /*01e2*/ 	.short	0x0050


	//----- nvinfo : EIATTR_PARAM_CBANK
	.align		4
        /*01e4*/ 	.byte	0x04, 0x0a
        /*01e6*/ 	.short	(.L_45 - .L_44)
	.align		4
.L_44:
        /*01e8*/ 	.word	index@(.nv.constant0.gluon_wgmma)
        /*01ec*/ 	.short	0x0210
        /*01ee*/ 	.short	0x0050


	//----- nvinfo : EIATTR_SW_WAR
	.align		4
.L_45:
        /*01f0*/ 	.byte	0x04, 0x36
        /*01f2*/ 	.short	(.L_47 - .L_46)
.L_46:
        /*01f4*/ 	.word	0x00000008
.L_47:


//--------------------- .nv.callgraph             --------------------------
	.section	.nv.callgraph,"",@"SHT_CUDA_CALLGRAPH"
	.align	4
	.sectionentsize	8
	.align		4
        /*0000*/ 	.word	0x00000000
	.align		4
        /*0004*/ 	.word	0xffffffff
	.align		4
        /*0008*/ 	.word	0x00000000
	.align		4
        /*000c*/ 	.word	0xfffffffe
	.align		4
        /*0010*/ 	.word	0x00000000
	.align		4
        /*0014*/ 	.word	0xfffffffd
	.align		4
        /*0018*/ 	.word	0x00000000
	.align		4
        /*001c*/ 	.word	0xfffffffc


//--------------------- .text.gluon_wgmma         --------------------------
	.section	.text.gluon_wgmma,"ax",@progbits
	.align	128
        .global         gluon_wgmma
        .type           gluon_wgmma,@function
        .size           gluon_wgmma,(.L_x_52 - gluon_wgmma)
        .other          gluon_wgmma,@"STO_CUDA_ENTRY STV_DEFAULT"
gluon_wgmma:
.text.gluon_wgmma:
[----:B------:R-:W-:Y:S01]  /*0000*/  LDC R1, c[0x0][0x28] ;  /* 0x00000a00ff017b82 */ /* 0x000fe20000000800 */
[----:B------:R-:W1:Y:S07]  /*0010*/  S2R R0, SR_TID.X ;  /* 0x0000000000007919 */ /* 0x000e6e0000002100 */
[----:B------:R-:W2:Y:S01]  /*0020*/  S2UR UR4, SR_CgaCtaId ;  /* 0x00000000000479c3 */ /* 0x000ea20000008800 */
[----:B------:R-:W-:Y:S01]  /*0030*/  UMOV UR36, 0x400 ;  /* 0x0000040000247882 */ /* 0x000fe20000000000 */
[----:B------:R-:W-:Y:S01]  /*0040*/  ULDC UR6, c[0x0][0xc] ;  /* 0x0000030000067ab9 */ /* 0x000fe20000000800 */
[----:B------:R-:W-:Y:S01]  /*0050*/  ULDC.64 UR38, c[0x0][0x250] ;  /* 0x0000940000267ab9 */ /* 0x000fe20000000a00 */
[----:B------:R-:W-:Y:S01]  /*0060*/  UMOV UR55, URZ ;  /* 0x0000003f00377c82 */ /* 0x000fe20008000000 */
[----:B------:R-:W-:Y:S03]  /*0070*/  BSSY B0, `(.L_x_0) ;  /* 0x000001e000007945 */ /* 0x000fe60003800000 */
[----:B------:R-:W3:Y:S08]  /*0080*/  LDC R3, c[0x0][0x228] ;  /* 0x00008a00ff037b82 */ /* 0x000ef00000000800 */
[----:B------:R-:W4:Y:S08]  /*0090*/  LDC R10, c[0x0][0x230] ;  /* 0x00008c00ff0a7b82 */ /* 0x000f300000000800 */
[----:B------:R-:W-:Y:S01]  /*00a0*/  S2UR UR53, SR_CTAID.Y ;  /* 0x00000000003579c3 */ /* 0x000fe20000002600 */
[----:B--2---:R-:W-:-:S03]  /*00b0*/  ULEA UR36, UR4, UR36, 0x18 ;  /* 0x0000002404247291 */ /* 0x004fc6000f8ec03f */
[----:B------:R-:W-:Y:S01]  /*00c0*/  ULDC UR4, c[0x0][0x10] ;  /* 0x0000040000047ab9 */ /* 0x000fe20000000800 */
[----:B-1----:R-:W-:-:S03]  /*00d0*/  LOP3.LUT R2, R0, 0x7f, RZ, 0xc0, !PT ;  /* 0x0000007f00027812 */ /* 0x002fc600078ec0ff */
[----:B------:R-:W1:Y:S01]  /*00e0*/  S2UR UR5, SR_CTAID.Z ;  /* 0x00000000000579c3 */ /* 0x000e620000002700 */
[----:B---3--:R-:W-:Y:S01]  /*00f0*/  VIADD R3, R3, 0xffffffff ;  /* 0xffffffff03037836 */ /* 0x008fe20000000000 */
[C---:B------:R-:W-:Y:S02]  /*0100*/  ISETP.GE.U32.AND P0, PT, R2.reuse, 0x20, PT ;  /* 0x000000200200780c */ /* 0x040fe40003f06070 */
[C---:B------:R-:W-:Y:S02]  /*0110*/  ISETP.NE.U32.AND P2, PT, R2.reuse, RZ, PT ;  /* 0x000000ff0200720c */ /* 0x040fe40003f45070 */
[----:B------:R-:W-:Y:S02]  /*0120*/  LEA R11, R2, UR36, 0x2 ;  /* 0x00000024020b7c11 */ /* 0x000fe4000f8e10ff */
[----:B------:R-:W2:Y:S01]  /*0130*/  S2UR UR54, SR_CTAID.X ;  /* 0x00000000003679c3 */ /* 0x000ea20000002500 */
[----:B----4-:R-:W-:-:S06]  /*0140*/  VIADD R12, R10, 0xffffffff ;  /* 0xffffffff0a0c7836 */ /* 0x010fcc0000000000 */
[----:B------:R3:W-:Y:S01]  /*0150*/  @!P0 STS [R11], RZ ;  /* 0x000000ff0b008388 */ /* 0x0007e20000000800 */
[----:B------:R-:W-:-:S03]  /*0160*/  NOP ;  /* 0x0000000000007918 */ /* 0x000fc60000000000 */
[----:B------:R3:W-:Y:S01]  /*0170*/  @!P2 STS [UR36+0x24], R3 ;  /* 0x00002403ff00a988 */ /* 0x0007e20008000824 */
[----:B-1----:R-:W-:-:S03]  /*0180*/  UIMAD UR4, UR5, UR4, UR53 ;  /* 0x00000004050472a4 */ /* 0x002fc6000f8e0235 */
[----:B------:R3:W-:Y:S01]  /*0190*/  @!P2 STS [UR36+0x20], R12 ;  /* 0x0000200cff00a988 */ /* 0x0007e20008000824 */
[----:B--2---:R-:W-:-:S04]  /*01a0*/  UIMAD UR4, UR4, UR6, UR54 ;  /* 0x00000006040472a4 */ /* 0x004fc8000f8e0236 */
[----:B------:R-:W-:-:S04]  /*01b0*/  UIMAD UR8, UR4, 0x180, URZ ;  /* 0x00000180040878a4 */ /* 0x000fc8000f8e023f */
[----:B------:R-:W-:-:S04]  /*01c0*/  UIADD3 UR4, UP0, UR8, UR38, URZ ;  /* 0x0000002608047290 */ /* 0x000fc8000ff1e03f */
[----:B------:R-:W-:Y:S01]  /*01d0*/  ULEA.HI.X.SX32 UR5, UR8, UR39, 0x1, UP0 ;  /* 0x0000002708057291 */ /* 0x000fe200080f0e3f */
[----:B---3--:R-:W-:Y:S11]  /*01e0*/  @P2 BRA `(.L_x_1) ;  /* 0x0000000000182947 */ /* 0x008ff60003800000 */
[----:B------:R-:W1:Y:S01]  /*01f0*/  LDS R4, [UR36+0x8] ;  /* 0x00000824ff047984 */ /* 0x000e620008000800 */
[----:B------:R-:W2:Y:S01]  /*0200*/  LDC.64 R6, c[0x0][0x210] ;  /* 0x00008400ff067b82 */ /* 0x000ea20000000a00 */
[----:B------:R-:W-:Y:S02]  /*0210*/  IMAD.MOV.U32 R5, RZ, RZ, 0x70 ;  /* 0x00000070ff057424 */ /* 0x000fe400078e00ff */
[----:B--2---:R2:W-:Y:S03]  /*0220*/  STS.64 [UR36], R6 ;  /* 0x00000006ff007988 */ /* 0x0045e60008000a24 */
[----:B-1----:R-:W-:-:S05]  /*0230*/  LOP3.LUT R4, R4, 0x10, R5, 0xd8, !PT ;  /* 0x0000001004047812 */ /* 0x002fca00078ed805 */
[----:B------:R2:W-:Y:S02]  /*0240*/  STS [UR36+0x8], R4 ;  /* 0x00000804ff007988 */ /* 0x0005e40008000824 */
.L_x_1:
[----:B------:R-:W-:Y:S05]  /*0250*/  BSYNC B0 ;  /* 0x0000000000007941 */ /* 0x000fea0003800000 */
.L_x_0:
[----:B------:R-:W-:Y:S04]  /*0260*/  BSSY B0, `(.L_x_2) ;  /* 0x000000a000007945 */ /* 0x000fe80003800000 */
[----:B------:R-:W-:Y:S05]  /*0270*/  @P2 BRA `(.L_x_3) ;  /* 0x0000000000202947 */ /* 0x000fea0003800000 */
[----:B--2---:R-:W1:Y:S01]  /*0280*/  LDS R4, [UR36+0x34] ;  /* 0x00003424ff047984 */ /* 0x004e620008000800 */
[----:B------:R-:W-:Y:S02]  /*0290*/  IMAD.MOV.U32 R5, RZ, RZ, 0x3f000000 ;  /* 0x3f000000ff057424 */ /* 0x000fe400078e00ff */
[----:B------:R-:W-:Y:S01]  /*02a0*/  @!P2 IMAD.MOV.U32 R6, RZ, RZ, 0x7f ;  /* 0x0000007fff06a424 */ /* 0x000fe200078e00ff */
[----:B------:R-:W2:Y:S02]  /*02b0*/  @!P2 LDS R7, [UR36+0x38] ;  /* 0x00003824ff07a984 */ /* 0x000ea40008000800 */
[----:B-1----:R-:W-:Y:S02]  /*02c0*/  LOP3.LUT R4, R4, 0xff000000, R5, 0xb8, !PT ;  /* 0xff00000004047812 */ /* 0x002fe400078eb805 */
[----:B--2---:R-:W-:-:S03]  /*02d0*/  @!P2 LOP3.LUT R5, R7, 0xff, R6, 0xb8, !PT ;  /* 0x000000ff0705a812 */ /* 0x004fc600078eb806 */
[----:B------:R1:W-:Y:S04]  /*02e0*/  STS [UR36+0x34], R4 ;  /* 0x00003404ff007988 */ /* 0x0003e80008000824 */
[----:B------:R1:W-:Y:S02]  /*02f0*/  @!P2 STS [UR36+0x38], R5 ;  /* 0x00003805ff00a988 */ /* 0x0003e40008000824 */
.L_x_3:
[----:B------:R-:W-:Y:S05]  /*0300*/  BSYNC B0 ;  /* 0x0000000000007941 */ /* 0x000fea0003800000 */
.L_x_2:
[----:B------:R-:W-:Y:S04]  /*0310*/  BSSY B0, `(.L_x_4) ;  /* 0x000000e000007945 */ /* 0x000fe80003800000 */
[----:B------:R-:W-:Y:S05]  /*0320*/  @P2 BRA `(.L_x_5) ;  /* 0x0000000000302947 */ /* 0x000fea0003800000 */
[----:B-1----:R-:W1:Y:S01]  /*0330*/  LDS R5, [UR36+0x34] ;  /* 0x00003424ff057984 */ /* 0x002e620008000800 */
[----:B--2---:R-:W2:Y:S03]  /*0340*/  LDC.64 R6, c[0x0][0x238] ;  /* 0x00008e00ff067b82 */ /* 0x004ea60000000a00 */
[----:B------:R-:W3:Y:S01]  /*0350*/  LDS R4, [UR36+0x1c] ;  /* 0x00001c24ff047984 */ /* 0x000ee20008000800 */
[C---:B--2---:R-:W-:Y:S01]  /*0360*/  SHF.L.U64.HI R7, R6.reuse, 0x1, R7 ;  /* 0x0000000106077819 */ /* 0x044fe20000010207 */
[----:B------:R-:W-:-:S03]  /*0370*/  IMAD.SHL.U32 R6, R6, 0x2, RZ ;  /* 0x0000000206067824 */ /* 0x000fc600078e00ff */
[--C-:B------:R-:W-:Y:S02]  /*0380*/  SHF.R.U32.HI R9, RZ, 0x4, R7.reuse ;  /* 0x00000004ff097819 */ /* 0x100fe40000011607 */
[----:B------:R-:W-:-:S05]  /*0390*/  SHF.R.U64 R6, R6, 0x4, R7 ;  /* 0x0000000406067819 */ /* 0x000fca0000001207 */
[----:B------:R4:W-:Y:S01]  /*03a0*/  STS [UR36+0xc], R6 ;  /* 0x00000c06ff007988 */ /* 0x0009e20008000824 */
[----:B-1----:R-:W-:Y:S02]  /*03b0*/  LOP3.LUT R5, R5, 0x7, RZ, 0xb8, !PT ;  /* 0x0000000705057812 */ /* 0x002fe400078eb8ff */
[----:B---3--:R-:W-:-:S03]  /*03c0*/  LOP3.LUT R4, R4, 0xf, R9, 0xb8, !PT ;  /* 0x0000000f04047812 */ /* 0x008fc600078eb809 */
[----:B------:R4:W-:Y:S04]  /*03d0*/  STS [UR36+0x34], R5 ;  /* 0x00003405ff007988 */ /* 0x0009e80008000824 */
[----:B------:R4:W-:Y:S02]  /*03e0*/  STS [UR36+0x1c], R4 ;  /* 0x00001c04ff007988 */ /* 0x0009e40008000824 */
.L_x_5:
[----:B------:R-:W-:Y:S05]  /*03f0*/  BSYNC B0 ;  /* 0x0000000000007941 */ /* 0x000fea0003800000 */
.L_x_4:
[----:B------:R-:W-:Y:S04]  /*0400*/  BSSY B1, `(.L_x_6) ;  /* 0x000001a000017945 */ /* 0x000fe80003800000 */
[----:B------:R-:W-:Y:S04]  /*0410*/  BSSY B0, `(.L_x_7) ;  /* 0x0000015000007945 */ /* 0x000fe80003800000 */
[----:B------:R-:W-:Y:S05]  /*0420*/  @P2 BRA `(.L_x_8) ;  /* 0x0000000000202947 */ /* 0x000fea0003800000 */
[----:B-12-4-:R-:W1:Y:S02]  /*0430*/  LDS R4, [UR36+0x34] ;  /* 0x00003424ff047984 */ /* 0x016e640008000800 */
[----:B-1----:R-:W-:-:S05]  /*0440*/  LOP3.LUT R4, R4, 0x38, RZ, 0xb8, !PT ;  /* 0x0000003804047812 */ /* 0x002fca00078eb8ff */
[----:B------:R1:W-:Y:S01]  /*0450*/  STS [UR36+0x34], R4 ;  /* 0x00003404ff007988 */ /* 0x0003e20008000824 */
[----:B------:R-:W-:Y:S05]  /*0460*/  @P2 BRA `(.L_x_9) ;  /* 0x0000000000202947 */ /* 0x000fea0003800000 */
[----:B-1----:R-:W1:Y:S01]  /*0470*/  LDS R4, [UR36+0x8] ;  /* 0x00000824ff047984 */ /* 0x002e620008000800 */
[----:B------:R-:W-:-:S05]  /*0480*/  IMAD.MOV.U32 R5, RZ, RZ, 0x780 ;  /* 0x00000780ff057424 */ /* 0x000fca00078e00ff */
[----:B-1----:R-:W-:-:S05]  /*0490*/  LOP3.LUT R4, R4, 0x300, R5, 0xd8, !PT ;  /* 0x0000030004047812 */ /* 0x002fca00078ed805 */
[----:B------:R3:W-:Y:S02]  /*04a0*/  STS [UR36+0x8], R4 ;  /* 0x00000804ff007988 */ /* 0x0007e40008000824 */
.L_x_8:
[----:B------:R-:W-:Y:S05]  /*04b0*/  @P2 BRA `(.L_x_10) ;  /* 0x0000000000282947 */ /* 0x000fea0003800000 */
[----:B-1234-:R-:W1:Y:S02]  /*04c0*/  LDS R4, [UR36+0x8] ;  /* 0x00000824ff047984 */ /* 0x01ee640008000800 */
[----:B-1----:R-:W-:-:S05]  /*04d0*/  LOP3.LUT R4, R4, 0x1800, RZ, 0xb8, !PT ;  /* 0x0000180004047812 */ /* 0x002fca00078eb8ff */
[----:B------:R2:W-:Y:S02]  /*04e0*/  STS [UR36+0x8], R4 ;  /* 0x00000804ff007988 */ /* 0x0005e40008000824 */
.L_x_9:
[----:B------:R-:W-:Y:S05]  /*04f0*/  @P2 BREAK B0 ;  /* 0x0000000000002942 */ /* 0x000fea0003800000 */
[----:B------:R-:W-:Y:S05]  /*0500*/  @P2 BRA `(.L_x_11) ;  /* 0x0000000000242947 */ /* 0x000fea0003800000 */
[----:B------:R-:W3:Y:S01]  /*0510*/  LDS R5, [UR36+0x8] ;  /* 0x00000824ff057984 */ /* 0x000ee20008000800 */
[----:B-12---:R-:W-:-:S05]  /*0520*/  IMAD.MOV.U32 R4, RZ, RZ, 0x6000 ;  /* 0x00006000ff047424 */ /* 0x006fca00078e00ff */
[----:B---3--:R-:W-:-:S04]  /*0530*/  LOP3.LUT R4, R5, 0x6000, R4, 0xd8, !PT ;  /* 0x0000600005047812 */ /* 0x008fc800078ed804 */
[----:B------:R-:W-:-:S05]  /*0540*/  LOP3.LUT R4, R4, 0x400000, RZ, 0xb8, !PT ;  /* 0x0040000004047812 */ /* 0x000fca00078eb8ff */
[----:B------:R5:W-:Y:S02]  /*0550*/  STS [UR36+0x8], R4 ;  /* 0x00000804ff007988 */ /* 0x000be40008000824 */
.L_x_10:
[----:B------:R-:W-:Y:S05]  /*0560*/  BSYNC B0 ;  /* 0x0000000000007941 */ /* 0x000fea0003800000 */
.L_x_7:
[----:B-12345:R-:W1:Y:S02]  /*0570*/  @!P2 LDS R4, [UR36+0x8] ;  /* 0x00000824ff04a984 */ /* 0x03ee640008000800 */
[----:B-1----:R-:W-:-:S05]  /*0580*/  @!P2 LOP3.LUT R4, R4, 0x8000, RZ, 0xb8, !PT ;  /* 0x000080000404a812 */ /* 0x002fca00078eb8ff */
[----:B------:R3:W-:Y:S02]  /*0590*/  @!P2 STS [UR36+0x8], R4 ;  /* 0x00000804ff00a988 */ /* 0x0007e40008000824 */
.L_x_11:
[----:B------:R-:W-:Y:S05]  /*05a0*/  BSYNC B1 ;  /* 0x0000000000017941 */ /* 0x000fea0003800000 */
.L_x_6:
[----:B------:R-:W-:Y:S05]  /*05b0*/  WARPSYNC.ALL ;  /* 0x0000000000007948 */ /* 0x000fea0003800000 */
[----:B------:R-:W4:Y:S02]  /*05c0*/  LDC R6, c[0x0][0x22c] ;  /* 0x00008b00ff067b82 */ /* 0x000f240000000800 */
[----:B----4-:R-:W-:Y:S01]  /*05d0*/  VIADD R6, R6, 0xffffffff ;  /* 0xffffffff06067836 */ /* 0x010fe20000000000 */
[----:B------:R-:W-:Y:S06]  /*05e0*/  @P0 BRA `(.L_x_12) ;  /* 0x0000000000280947 */ /* 0x000fec0003800000 */
[----:B-123--:R-:W1:Y:S01]  /*05f0*/  S2R R4, SR_LANEID ;  /* 0x0000000000047919 */ /* 0x00ee620000000000 */
[----:B------:R-:W-:Y:S05]  /*0600*/  WARPSYNC.ALL ;  /* 0x0000000000007948 */ /* 0x000fea0003800000 */
[----:B-1----:R-:W-:-:S05]  /*0610*/  IMAD.SHL.U32 R7, R4, 0x4, RZ ;  /* 0x0000000404077824 */ /* 0x002fca00078e00ff */
[----:B------:R-:W1:Y:S01]  /*0620*/  LDS R9, [R7+UR36] ;  /* 0x0000002407097984 */ /* 0x000e620008000800 */
[----:B------:R-:W-:-:S05]  /*0630*/  IADD3 R4, P1, R7, UR4, RZ ;  /* 0x0000000407047c10 */ /* 0x000fca000ff3e0ff */
[----:B------:R-:W-:-:S05]  /*0640*/  IMAD.X R5, RZ, RZ, UR5, P1 ;  /* 0x00000005ff057e24 */ /* 0x000fca00088e06ff */
[----:B-1----:R4:W5:Y:S01]  /*0650*/  ATOMG.E.EXCH.STRONG.GPU PT, RZ, [R4], R9 ;  /* 0x0000000904ff73a8 */ /* 0x00296200041ee100 */
[----:B------:R-:W-:-:S04]  /*0660*/  DEPBAR {5,4,3,2,1,0} ;  /* 0x0000003f0000791a */ /* 0x000fc80000000000 */
[----:B------:R4:W-:Y:S01]  /*0670*/  UTMACCTL.IV [UR4] ;  /* 0x00000000040079b9 */ /* 0x0009e20008000000 */
[----:B------:R-:W-:Y:S01]  /*0680*/  NOP ;  /* 0x0000000000007918 */ /* 0x000fe20000000000 */
.L_x_12:
[----:B------:R-:W-:Y:S05]  /*0690*/  @P0 BRA `(.L_x_13) ;  /* 0x00000000000c0947 */ /* 0x000fea0003800000 */
[----:B------:R0:W-:Y:S01]  /*06a0*/  UTMACMDFLUSH ;  /* 0x00000000000079b7 */ /* 0x0001e20000000000 */
[----:B------:R-:W-:Y:S05]  /*06b0*/  @P0 BRA `(.L_x_13) ;  /* 0x0000000000040947 */ /* 0x000fea0003800000 */
[----:B------:R-:W-:-:S04]  /*06c0*/  DEPBAR.LE SB0, 0x0 ;  /* 0x000080000000791a */ /* 0x000fc80000000000 */
.L_x_13:
[----:B------:R-:W-:Y:S05]  /*06d0*/  WARPSYNC.ALL ;  /* 0x0000000000007948 */ /* 0x000fea0003800000 */
[----:B-----5:R-:W-:Y:S06]  /*06e0*/  BAR.SYNC.DEFER_BLOCKING 0x0 ;  /* 0x0000000000007b1d */ /* 0x020fec0000010000 */
[----:B------:R-:W-:Y:S02]  /*06f0*/  BSSY B1, `(.L_x_14) ;  /* 0x000000b000017945 */ /* 0x000fe40003800000 */
[----:B------:R-:W-:Y:S06]  /*0700*/  BAR.SYNC.DEFER_BLOCKING 0x0 ;  /* 0x0000000000007b1d */ /* 0x000fec0000010000 */
[----:B------:R5:W-:Y:S01]  /*0710*/  @!P0 STS [R11], RZ ;  /* 0x000000ff0b008388 */ /* 0x000be20000000800 */
[----:B------:R-:W-:Y:S01]  /*0720*/  NOP ;  /* 0x0000000000007918 */ /* 0x000fe20000000000 */
[----:B------:R-:W-:Y:S05]  /*0730*/  @P2 BRA `(.L_x_15) ;  /* 0x0000000000182947 */ /* 0x000fea0003800000 */
[----:B-1234-:R-:W1:Y:S01]  /*0740*/  LDS R4, [UR36+0x8] ;  /* 0x00000824ff047984 */ /* 0x01ee620008000800 */
[----:B------:R-:W2:Y:S01]  /*0750*/  LDC.64 R8, c[0x0][0x218] ;  /* 0x00008600ff087b82 */ /* 0x000ea20000000a00 */
[----:B------:R-:W-:Y:S02]  /*0760*/  IMAD.MOV.U32 R5, RZ, RZ, 0x70 ;  /* 0x00000070ff057424 */ /* 0x000fe400078e00ff */
[----:B--2---:R2:W-:Y:S03]  /*0770*/  STS.64 [UR36], R8 ;  /* 0x00000008ff007988 */ /* 0x0045e60008000a24 */
[----:B-1----:R-:W-:-:S05]  /*0780*/  LOP3.LUT R4, R4, 0x10, R5, 0xd8, !PT ;  /* 0x0000001004047812 */ /* 0x002fca00078ed805 */
[----:B------:R2:W-:Y:S02]  /*0790*/  STS [UR36+0x8], R4 ;  /* 0x00000804ff007988 */ /* 0x0005e40008000824 */
.L_x_15:
[----:B----4-:R-:W-:Y:S05]  /*07a0*/  BSYNC B1 ;  /* 0x0000000000017941 */ /* 0x010fea0003800000 */
.L_x_14:
[----:B------:R-:W-:Y:S04]  /*07b0*/  BSSY B1, `(.L_x_16) ;  /* 0x000000a000017945 */ /* 0x000fe80003800000 */
[----:B------:R-:W-:Y:S05]  /*07c0*/  @P2 BRA `(.L_x_17) ;  /* 0x0000000000202947 */ /* 0x000fea0003800000 */
[----:B-123--:R-:W1:Y:S01]  /*07d0*/  LDS R4, [UR36+0x34] ;  /* 0x00003424ff047984 */ /* 0x00ee620008000800 */
[----:B------:R-:W-:Y:S02]  /*07e0*/  IMAD.MOV.U32 R7, RZ, RZ, 0x3f000000 ;  /* 0x3f000000ff077424 */ /* 0x000fe400078e00ff */
[----:B------:R-:W-:Y:S01]  /*07f0*/  @!P2 IMAD.MOV.U32 R8, RZ, RZ, 0x7f ;  /* 0x0000007fff08a424 */ /* 0x000fe200078e00ff */
[----:B------:R-:W2:Y:S02]  /*0800*/  @!P2 LDS R5, [UR36+0x38] ;  /* 0x00003824ff05a984 */ /* 0x000ea40008000800 */
[----:B-1----:R-:W-:Y:S02]  /*0810*/  LOP3.LUT R4, R4, 0xff000000, R7, 0xb8, !PT ;  /* 0xff00000004047812 */ /* 0x002fe400078eb807 */
[----:B--2---:R-:W-:-:S03]  /*0820*/  @!P2 LOP3.LUT R5, R5, 0xff, R8, 0xb8, !PT ;  /* 0x000000ff0505a812 */ /* 0x004fc600078eb808 */
[----:B------:R4:W-:Y:S04]  /*0830*/  STS [UR36+0x34], R4 ;  /* 0x00003404ff007988 */ /* 0x0009e80008000824 */
[----:B------:R4:W-:Y:S02]  /*0840*/  @!P2 STS [UR36+0x38], R5 ;  /* 0x00003805ff00a988 */ /* 0x0009e40008000824 */
.L_x_17:
[----:B------:R-:W-:Y:S05]  /*0850*/  BSYNC B1 ;  /* 0x0000000000017941 */ /* 0x000fea0003800000 */
.L_x_16:
[----:B------:R-:W-:Y:S04]  /*0860*/  BSSY B1, `(.L_x_18) ;  /* 0x0000004000017945 */ /* 0x000fe80003800000 */
[----:B------:R-:W-:Y:S05]  /*0870*/  @P2 BRA `(.L_x_19) ;  /* 0x0000000000082947 */ /* 0x000fea0003800000 */
[----:B------:R1:W-:Y:S04]  /*0880*/  STS [UR36+0x24], R12 ;  /* 0x0000240cff007988 */ /* 0x0003e80008000824 */
[----:B------:R1:W-:Y:S02]  /*0890*/  STS [UR36+0x20], R6 ;  /* 0x00002006ff007988 */ /* 0x0003e40008000824 */
.L_x_19:
[----:B------:R-:W-:Y:S05]  /*08a0*/  BSYNC B1 ;  /* 0x0000000000017941 */ /* 0x000fea0003800000 */
.L_x_18:
[----:B------:R-:W-:Y:S04]  /*08b0*/  BSSY B1, `(.L_x_20) ;  /* 0x000000e000017945 */ /* 0x000fe80003800000 */
[----:B------:R-:W-:Y:S05]  /*08c0*/  @P2 BRA `(.L_x_21) ;  /* 0x0000000000302947 */ /* 0x000fea0003800000 */
[----:B----4-:R-:W4:Y:S01]  /*08d0*/  LDS R5, [UR36+0x34] ;  /* 0x00003424ff057984 */ /* 0x010f220008000800 */
[----:B-1----:R-:W1:Y:S03]  /*08e0*/  LDC.64 R12, c[0x0][0x240] ;  /* 0x00009000ff0c7b82 */ /* 0x002e660000000a00 */
[----:B--23--:R-:W2:Y:S01]  /*08f0*/  LDS R4, [UR36+0x1c] ;  /* 0x00001c24ff047984 */ /* 0x00cea20008000800 */
[C---:B-1----:R-:W-:Y:S01]  /*0900*/  SHF.L.U64.HI R8, R12.reuse, 0x1, R13 ;  /* 0x000000010c087819 */ /* 0x042fe2000001020d */
[----:B------:R-:W-:-:S03]  /*0910*/  IMAD.SHL.U32 R7, R12, 0x2, RZ ;  /* 0x000000020c077824 */ /* 0x000fc600078e00ff */
[--C-:B------:R-:W-:Y:S02]  /*0920*/  SHF.R.U32.HI R9, RZ, 0x4, R8.reuse ;  /* 0x00000004ff097819 */ /* 0x100fe40000011608 */
[----:B------:R-:W-:-:S05]  /*0930*/  SHF.R.U64 R7, R7, 0x4, R8 ;  /* 0x0000000407077819 */ /* 0x000fca0000001208 */
[----:B------:R1:W-:Y:S01]  /*0940*/  STS [UR36+0xc], R7 ;  /* 0x00000c07ff007988 */ /* 0x0003e20008000824 */
[----:B----4-:R-:W-:Y:S02]  /*0950*/  LOP3.LUT R5, R5, 0x7, RZ, 0xb8, !PT ;  /* 0x0000000705057812 */ /* 0x010fe400078eb8ff */
[----:B--2---:R-:W-:-:S03]  /*0960*/  LOP3.LUT R4, R4, 0xf, R9, 0xb8, !PT ;  /* 0x0000000f04047812 */ /* 0x004fc600078eb809 */
[----:B------:R1:W-:Y:S04]  /*0970*/  STS [UR36+0x34], R5 ;  /* 0x00003405ff007988 */ /* 0x0003e80008000824 */
[----:B------:R1:W-:Y:S02]  /*0980*/  STS [UR36+0x1c], R4 ;  /* 0x00001c04ff007988 */ /* 0x0003e40008000824 */
.L_x_21:
[----:B------:R-:W-:Y:S05]  /*0990*/  BSYNC B1 ;  /* 0x0000000000017941 */ /* 0x000fea0003800000 */
.L_x_20:
[----:B------:R-:W-:Y:S04]  /*09a0*/  BSSY B2, `(.L_x_22) ;  /* 0x000001a000027945 */ /* 0x000fe80003800000 */
[----:B------:R-:W-:Y:S04]  /*09b0*/  BSSY B1, `(.L_x_23) ;  /* 0x0000015000017945 */ /* 0x000fe80003800000 */
[----:B------:R-:W-:Y:S05]  /*09c0*/  @P2 BRA `(.L_x_24) ;  /* 0x0000000000202947 */ /* 0x000fea0003800000 */
[----:B-1234-:R-:W1:Y:S02]  /*09d0*/  LDS R4, [UR36+0x34] ;  /* 0x00003424ff047984 */ /* 0x01ee640008000800 */
[----:B-1----:R-:W-:-:S05]  /*09e0*/  LOP3.LUT R4, R4, 0x38, RZ, 0xb8, !PT ;  /* 0x0000003804047812 */ /* 0x002fca00078eb8ff */
[----:B------:R1:W-:Y:S01]  /*09f0*/  STS [UR36+0x34], R4 ;  /* 0x00003404ff007988 */ /* 0x0003e20008000824 */
[----:B------:R-:W-:Y:S05]  /*0a00*/  @P2 BRA `(.L_x_25) ;  /* 0x0000000000202947 */ /* 0x000fea0003800000 */
[----:B-1----:R-:W1:Y:S01]  /*0a10*/  LDS R4, [UR36+0x8] ;  /* 0x00000824ff047984 */ /* 0x002e620008000800 */
[----:B------:R-:W-:-:S05]  /*0a20*/  IMAD.MOV.U32 R5, RZ, RZ, 0x780 ;  /* 0x00000780ff057424 */ /* 0x000fca00078e00ff */
[----:B-1----:R-:W-:-:S05]  /*0a30*/  LOP3.LUT R4, R4, 0x300, R5, 0xd8, !PT ;  /* 0x0000030004047812 */ /* 0x002fca00078ed805 */
[----:B------:R1:W-:Y:S02]  /*0a40*/  STS [UR36+0x8], R4 ;  /* 0x00000804ff007988 */ /* 0x0003e40008000824 */
.L_x_24:
[----:B------:R-:W-:Y:S05]  /*0a50*/  @P2 BRA `(.L_x_26) ;  /* 0x0000000000282947 */ /* 0x000fea0003800000 */
[----:B-1234-:R-:W1:Y:S02]  /*0a60*/  LDS R4, [UR36+0x8] ;  /* 0x00000824ff047984 */ /* 0x01ee640008000800 */
[----:B-1----:R-:W-:-:S05]  /*0a70*/  LOP3.LUT R4, R4, 0x1800, RZ, 0xb8, !PT ;  /* 0x0000180004047812 */ /* 0x002fca00078eb8ff */
[----:B------:R2:W-:Y:S02]  /*0a80*/  STS [UR36+0x8], R4 ;  /* 0x00000804ff007988 */ /* 0x0005e40008000824 */
.L_x_25:
[----:B------:R-:W-:Y:S05]  /*0a90*/  @P2 BREAK B1 ;  /* 0x0000000000012942 */ /* 0x000fea0003800000 */
[----:B------:R-:W-:Y:S05]  /*0aa0*/  @P2 BRA `(.L_x_27) ;  /* 0x0000000000242947 */ /* 0x000fea0003800000 */
[----:B-12---:R-:W1:Y:S01]  /*0ab0*/  LDS R4, [UR36+0x8] ;  /* 0x00000824ff047984 */ /* 0x006e620008000800 */
[----:B------:R-:W-:-:S05]  /*0ac0*/  IMAD.MOV.U32 R5, RZ, RZ, 0x6000 ;  /* 0x00006000ff057424 */ /* 0x000fca00078e00ff */
[----:B-1----:R-:W-:-:S04]  /*0ad0*/  LOP3.LUT R4, R4, 0x6000, R5, 0xd8, !PT ;  /* 0x0000600004047812 */ /* 0x002fc800078ed805 */
[----:B------:R-:W-:-:S05]  /*0ae0*/  LOP3.LUT R4, R4, 0x400000, RZ, 0xb8, !PT ;  /* 0x0040000004047812 */ /* 0x000fca00078eb8ff */
[----:B------:R1:W-:Y:S02]  /*0af0*/  STS [UR36+0x8], R4 ;  /* 0x00000804ff007988 */ /* 0x0003e40008000824 */
.L_x_26:
[----:B------:R-:W-:Y:S05]  /*0b00*/  BSYNC B1 ;  /* 0x0000000000017941 */ /* 0x000fea0003800000 */
.L_x_23:
[----:B-1234-:R-:W1:Y:S02]  /*0b10*/  @!P2 LDS R4, [UR36+0x8] ;  /* 0x00000824ff04a984 */ /* 0x01ee640008000800 */
[----:B-1----:R-:W-:-:S05]  /*0b20*/  @!P2 LOP3.LUT R4, R4, 0x8000, RZ, 0xb8, !PT ;  /* 0x000080000404a812 */ /* 0x002fca00078eb8ff */
[----:B------:R3:W-:Y:S02]  /*0b30*/  @!P2 STS [UR36+0x8], R4 ;  /* 0x00000804ff00a988 */ /* 0x0007e40008000824 */
.L_x_27:
[----:B------:R-:W-:Y:S05]  /*0b40*/  BSYNC B2 ;  /* 0x0000000000027941 */ /* 0x000fea0003800000 */
.L_x_22:
[----:B------:R-:W-:Y:S05]  /*0b50*/  WARPSYNC.ALL ;  /* 0x0000000000007948 */ /* 0x000fea0003800000 */
[----:B------:R-:W-:-:S04]  /*0b60*/  UIADD3 UR7, UR8, 0x80, URZ ;  /* 0x0000008008077890 */ /* 0x000fc8000fffe03f */
[----:B------:R-:W-:-:S04]  /*0b70*/  UIADD3 UR6, UP0, UR7, UR38, URZ ;  /* 0x0000002607067290 */ /* 0x000fc8000ff1e03f */
[----:B------:R-:W-:Y:S01]  /*0b80*/  ULEA.HI.X.SX32 UR7, UR7, UR39, 0x1, UP0 ;  /* 0x0000002707077291 */ /* 0x000fe200080f0e3f */
[----:B------:R-:W-:Y:S11]  /*0b90*/  @P0 BRA `(.L_x_28) ;  /* 0x0000000000280947 */ /* 0x000ff60003800000 */
[----:B-123--:R-:W1:Y:S01]  /*0ba0*/  S2R R4, SR_LANEID ;  /* 0x0000000000047919 */ /* 0x00ee620000000000 */
[----:B------:R-:W-:Y:S05]  /*0bb0*/  WARPSYNC.ALL ;  /* 0x0000000000007948 */ /* 0x000fea0003800000 */
[----:B-1----:R-:W-:-:S05]  /*0bc0*/  IMAD.SHL.U32 R8, R4, 0x4, RZ ;  /* 0x0000000404087824 */ /* 0x002fca00078e00ff */
[----:B------:R-:W1:Y:S01]  /*0bd0*/  LDS R7, [R8+UR36] ;  /* 0x0000002408077984 */ /* 0x000e620008000800 */
[----:B------:R-:W-:-:S05]  /*0be0*/  IADD3 R4, P1, R8, UR6, RZ ;  /* 0x0000000608047c10 */ /* 0x000fca000ff3e0ff */
[----:B------:R-:W-:-:S05]  /*0bf0*/  IMAD.X R5, RZ, RZ, UR7, P1 ;  /* 0x00000007ff057e24 */ /* 0x000fca00088e06ff */
[----:B-1----:R4:W2:Y:S01]  /*0c00*/  ATOMG.E.EXCH.STRONG.GPU PT, RZ, [R4], R7 ;  /* 0x0000000704ff73a8 */ /* 0x0028a200041ee100 */
[----:B------:R-:W-:-:S04]  /*0c10*/  DEPBAR {5,4,3,2,1,0} ;  /* 0x0000003f0000791a */ /* 0x000fc80000000000 */
[----:B------:R4:W-:Y:S01]  /*0c20*/  UTMACCTL.IV [UR6] ;  /* 0x00000000060079b9 */ /* 0x0009e20008000000 */
[----:B------:R-:W-:Y:S01]  /*0c30*/  NOP ;  /* 0x0000000000007918 */ /* 0x000fe20000000000 */
.L_x_28:
[----:B------:R-:W-:Y:S05]  /*0c40*/  @P0 BRA `(.L_x_29) ;  /* 0x00000000000c0947 */ /* 0x000fea0003800000 */
[----:B------:R0:W-:Y:S01]  /*0c50*/  UTMACMDFLUSH ;  /* 0x00000000000079b7 */ /* 0x0001e20000000000 */
[----:B------:R-:W-:Y:S05]  /*0c60*/  @P0 BRA `(.L_x_29) ;  /* 0x0000000000040947 */ /* 0x000fea0003800000 */
[----:B------:R-:W-:-:S04]  /*0c70*/  DEPBAR.LE SB0, 0x0 ;  /* 0x000080000000791a */ /* 0x000fc80000000000 */
.L_x_29:
[----:B------:R-:W-:Y:S05]  /*0c80*/  WARPSYNC.ALL ;  /* 0x0000000000007948 */ /* 0x000fea0003800000 */
[----:B--2---:R-:W-:Y:S06]  /*0c90*/  BAR.SYNC.DEFER_BLOCKING 0x0 ;  /* 0x0000000000007b1d */ /* 0x004fec0000010000 */
[----:B------:R-:W-:Y:S02]  /*0ca0*/  BSSY B2, `(.L_x_30) ;  /* 0x000000b000027945 */ /* 0x000fe40003800000 */
[----:B------:R-:W-:Y:S06]  /*0cb0*/  BAR.SYNC.DEFER_BLOCKING 0x0 ;  /* 0x0000000000007b1d */ /* 0x000fec0000010000 */
[----:B------:R2:W-:Y:S01]  /*0cc0*/  @!P0 STS [R11], RZ ;  /* 0x000000ff0b008388 */ /* 0x0005e20000000800 */
[----:B------:R-:W-:Y:S01]  /*0cd0*/  NOP ;  /* 0x0000000000007918 */ /* 0x000fe20000000000 */
[----:B------:R-:W-:Y:S05]  /*0ce0*/  @P2 BRA `(.L_x_31) ;  /* 0x0000000000182947 */ /* 0x000fea0003800000 */
[----:B-1-34-:R-:W1:Y:S01]  /*0cf0*/  LDS R4, [UR36+0x8] ;  /* 0x00000824ff047984 */ /* 0x01ae620008000800 */
[----:B------:R-:W3:Y:S01]  /*0d00*/  LDC.64 R8, c[0x0][0x220] ;  /* 0x00008800ff087b82 */ /* 0x000ee20000000a00 */
[----:B------:R-:W-:Y:S02]  /*0d10*/  IMAD.MOV.U32 R5, RZ, RZ, 0x70 ;  /* 0x00000070ff057424 */ /* 0x000fe400078e00ff */
[----:B---3--:R3:W-:Y:S03]  /*0d20*/  STS.64 [UR36], R8 ;  /* 0x00000008ff007988 */ /* 0x0087e60008000a24 */
[----:B-1----:R-:W-:-:S05]  /*0d30*/  LOP3.LUT R4, R4, 0x10, R5, 0xd8, !PT ;  /* 0x0000001004047812 */ /* 0x002fca00078ed805 */
[----:B------:R3:W-:Y:S02]  /*0d40*/  STS [UR36+0x8], R4 ;  /* 0x00000804ff007988 */ /* 0x0007e40008000824 */
.L_x_31:
[----:B----4-:R-:W-:Y:S05]  /*0d50*/  BSYNC B2 ;  /* 0x0000000000027941 */ /* 0x010fea0003800000 */
.L_x_30:
[----:B------:R-:W-:Y:S04]  /*0d60*/  BSSY B3, `(.L_x_32) ;  /* 0x0000011000037945 */ /* 0x000fe80003800000 */
[----:B------:R-:W-:Y:S04]  /*0d70*/  BSSY B2, `(.L_x_33) ;  /* 0x000000e000027945 */ /* 0x000fe80003800000 */
[----:B------:R-:W-:Y:S05]  /*0d80*/  @P2 BRA `(.L_x_34) ;  /* 0x0000000000242947 */ /* 0x000fea0003800000 */
[----:B-1-3--:R-:W1:Y:S01]  /*0d90*/  LDS R4, [UR36+0x34] ;  /* 0x00003424ff047984 */ /* 0x00ae620008000800 */
[----:B------:R-:W-:-:S05]  /*0da0*/  IMAD.MOV.U32 R5, RZ, RZ, 0x3f000000 ;  /* 0x3f000000ff057424 */ /* 0x000fca00078e00ff */
[----:B-1----:R-:W-:-:S05]  /*0db0*/  LOP3.LUT R4, R4, 0xff000000, R5, 0xb8, !PT ;  /* 0xff00000004047812 */ /* 0x002fca00078eb805 */
[----:B------:R1:W-:Y:S01]  /*0dc0*/  STS [UR36+0x34], R4 ;  /* 0x00003404ff007988 */ /* 0x0003e20008000824 */
[----:B------:R-:W-:Y:S05]  /*0dd0*/  @P2 BRA `(.L_x_35) ;  /* 0x00000000001c2947 */ /* 0x000fea0003800000 */
[----:B-1----:R-:W1:Y:S01]  /*0de0*/  LDS R4, [UR36+0x38] ;  /* 0x00003824ff047984 */ /* 0x002e620008000800 */
[----:B------:R-:W-:-:S05]  /*0df0*/  IMAD.MOV.U32 R5, RZ, RZ, 0x7f ;  /* 0x0000007fff057424 */ /* 0x000fca00078e00ff */
[----:B-1----:R-:W-:-:S05]  /*0e00*/  LOP3.LUT R4, R4, 0xff, R5, 0xb8, !PT ;  /* 0x000000ff04047812 */ /* 0x002fca00078eb805 */
[----:B------:R4:W-:Y:S02]  /*0e10*/  STS [UR36+0x38], R4 ;  /* 0x00003804ff007988 */ /* 0x0009e40008000824 */
.L_x_34:
[----:B------:R-:W-:Y:S05]  /*0e20*/  @P2 BREAK B2 ;  /* 0x0000000000022942 */ /* 0x000fea0003800000 */
[----:B------:R-:W-:Y:S05]  /*0e30*/  @P2 BRA `(.L_x_36) ;  /* 0x00000000000c2947 */ /* 0x000fea0003800000 */
[----:B------:R1:W-:Y:S02]  /*0e40*/  STS [UR36+0x20], R6 ;  /* 0x00002006ff007988 */ /* 0x0003e40008000824 */
.L_x_35:
[----:B------:R-:W-:Y:S05]  /*0e50*/  BSYNC B2 ;  /* 0x0000000000027941 */ /* 0x000fea0003800000 */
.L_x_33:
[----:B------:R1:W-:Y:S02]  /*0e60*/  @!P2 STS [UR36+0x24], R3 ;  /* 0x00002403ff00a988 */ /* 0x0003e40008000824 */
.L_x_36:
[----:B------:R-:W-:Y:S05]  /*0e70*/  BSYNC B3 ;  /* 0x0000000000037941 */ /* 0x000fea0003800000 */
.L_x_32:
[----:B------:R-:W-:Y:S05]  /*0e80*/  WARPSYNC.ALL ;  /* 0x0000000000007948 */ /* 0x000fea0003800000 */
[----:B------:R-:W-:Y:S04]  /*0e90*/  BSSY B3, `(.L_x_37) ;  /* 0x000000e000037945 */ /* 0x000fe80003800000 */
[----:B------:R-:W-:Y:S05]  /*0ea0*/  @P2 BRA `(.L_x_38) ;  /* 0x0000000000302947 */ /* 0x000fea0003800000 */
[----:B-1-34-:R-:W1:Y:S01]  /*0eb0*/  LDS R4, [UR36+0x34] ;  /* 0x00003424ff047984 */ /* 0x01ae620008000800 */
[----:B------:R-:W3:Y:S03]  /*0ec0*/  LDC.64 R8, c[0x0][0x248] ;  /* 0x00009200ff087b82 */ /* 0x000ee60000000a00 */
[----:B------:R-:W4:Y:S01]  /*0ed0*/  LDS R3, [UR36+0x1c] ;  /* 0x00001c24ff037984 */ /* 0x000f220008000800 */
[C---:B---3--:R-:W-:Y:S01]  /*0ee0*/  SHF.L.U64.HI R6, R8.reuse, 0x1, R9 ;  /* 0x0000000108067819 */ /* 0x048fe20000010209 */
[----:B------:R-:W-:-:S03]  /*0ef0*/  IMAD.SHL.U32 R5, R8, 0x2, RZ ;  /* 0x0000000208057824 */ /* 0x000fc600078e00ff */
[--C-:B------:R-:W-:Y:S02]  /*0f00*/  SHF.R.U32.HI R8, RZ, 0x4, R6.reuse ;  /* 0x00000004ff087819 */ /* 0x100fe40000011606 */
[----:B------:R-:W-:-:S05]  /*0f10*/  SHF.R.U64 R5, R5, 0x4, R6 ;  /* 0x0000000405057819 */ /* 0x000fca0000001206 */
[----:B------:R3:W-:Y:S01]  /*0f20*/  STS [UR36+0xc], R5 ;  /* 0x00000c05ff007988 */ /* 0x0007e20008000824 */
[----:B-1----:R-:W-:Y:S02]  /*0f30*/  LOP3.LUT R4, R4, 0x7, RZ, 0xb8, !PT ;  /* 0x0000000704047812 */ /* 0x002fe400078eb8ff */
[----:B----4-:R-:W-:-:S03]  /*0f40*/  LOP3.LUT R3, R3, 0xf, R8, 0xb8, !PT ;  /* 0x0000000f03037812 */ /* 0x010fc600078eb808 */
[----:B------:R3:W-:Y:S04]  /*0f50*/  STS [UR36+0x34], R4 ;  /* 0x00003404ff007988 */ /* 0x0007e80008000824 */
[----:B------:R3:W-:Y:S02]  /*0f60*/  STS [UR36+0x1c], R3 ;  /* 0x00001c03ff007988 */ /* 0x0007e40008000824 */
.L_x_38:
[----:B------:R-:W-:Y:S05]  /*0f70*/  BSYNC B3 ;  /* 0x0000000000037941 */ /* 0x000fea0003800000 */
.L_x_37:
[----:B------:R-:W-:Y:S04]  /*0f80*/  BSSY B3, `(.L_x_39) ;  /* 0x000001a000037945 */ /* 0x000fe80003800000 */
[----:B------:R-:W-:Y:S04]  /*0f90*/  BSSY B4, `(.L_x_40) ;  /* 0x0000015000047945 */ /* 0x000fe80003800000 */
[----:B------:R-:W-:Y:S05]  /*0fa0*/  @P2 BRA `(.L_x_41) ;  /* 0x0000000000202947 */ /* 0x000fea0003800000 */
[----:B-1-3--:R-:W1:Y:S02]  /*0fb0*/  LDS R3, [UR36+0x34] ;  /* 0x00003424ff037984 */ /* 0x00ae640008000800 */
[----:B-1----:R-:W-:-:S05]  /*0fc0*/  LOP3.LUT R3, R3, 0x38, RZ, 0xb8, !PT ;  /* 0x0000003803037812 */ /* 0x002fca00078eb8ff */
[----:B------:R1:W-:Y:S01]  /*0fd0*/  STS [UR36+0x34], R3 ;  /* 0x00003403ff007988 */ /* 0x0003e20008000824 */
[----:B------:R-:W-:Y:S05]  /*0fe0*/  @P2 BRA `(.L_x_42) ;  /* 0x0000000000202947 */ /* 0x000fea0003800000 */
[----:B-1----:R-:W1:Y:S01]  /*0ff0*/  LDS R3, [UR36+0x8] ;  /* 0x00000824ff037984 */ /* 0x002e620008000800 */
[----:B----4-:R-:W-:-:S05]  /*1000*/  IMAD.MOV.U32 R4, RZ, RZ, 0x780 ;  /* 0x00000780ff047424 */ /* 0x010fca00078e00ff */
[----:B-1----:R-:W-:-:S05]  /*1010*/  LOP3.LUT R3, R3, 0x300, R4, 0xd8, !PT ;  /* 0x0000030003037812 */ /* 0x002fca00078ed804 */
[----:B------:R1:W-:Y:S02]  /*1020*/  STS [UR36+0x8], R3 ;  /* 0x00000803ff007988 */ /* 0x0003e40008000824 */
.L_x_41:
[----:B------:R-:W-:Y:S05]  /*1030*/  @P2 BRA `(.L_x_43) ;  /* 0x0000000000282947 */ /* 0x000fea0003800000 */
[----:B-1-3--:R-:W1:Y:S02]  /*1040*/  LDS R3, [UR36+0x8] ;  /* 0x00000824ff037984 */ /* 0x00ae640008000800 */
[----:B-1----:R-:W-:-:S05]  /*1050*/  LOP3.LUT R3, R3, 0x1800, RZ, 0xb8, !PT ;  /* 0x0000180003037812 */ /* 0x002fca00078eb8ff */
[----:B------:R3:W-:Y:S02]  /*1060*/  STS [UR36+0x8], R3 ;  /* 0x00000803ff007988 */ /* 0x0007e40008000824 */
.L_x_42:
[----:B------:R-:W-:Y:S05]  /*1070*/  @P2 BREAK B4 ;  /* 0x0000000000042942 */ /* 0x000fea0003800000 */
[----:B------:R-:W-:Y:S05]  /*1080*/  @P2 BRA `(.L_x_44) ;  /* 0x0000000000242947 */ /* 0x000fea0003800000 */
[----:B-1-3--:R-:W1:Y:S01]  /*1090*/  LDS R3, [UR36+0x8] ;  /* 0x00000824ff037984 */ /* 0x00ae620008000800 */
[----:B----4-:R-:W-:-:S05]  /*10a0*/  IMAD.MOV.U32 R4, RZ, RZ, 0x6000 ;  /* 0x00006000ff047424 */ /* 0x010fca00078e00ff */
[----:B-1----:R-:W-:-:S04]  /*10b0*/  LOP3.LUT R3, R3, 0x6000, R4, 0xd8, !PT ;  /* 0x0000600003037812 */ /* 0x002fc800078ed804 */
[----:B------:R-:W-:-:S05]  /*10c0*/  LOP3.LUT R3, R3, 0x400000, RZ, 0xb8, !PT ;  /* 0x0040000003037812 */ /* 0x000fca00078eb8ff */
[----:B------:R1:W-:Y:S02]  /*10d0*/  STS [UR36+0x8], R3 ;  /* 0x00000803ff007988 */ /* 0x0003e40008000824 */
.L_x_43:
[----:B------:R-:W-:Y:S05]  /*10e0*/  BSYNC B4 ;  /* 0x0000000000047941 */ /* 0x000fea0003800000 */
.L_x_40:
[----:B-1-3--:R-:W1:Y:S02]  /*10f0*/  @!P2 LDS R3, [UR36+0x8] ;  /* 0x00000824ff03a984 */ /* 0x00ae640008000800 */
[----:B-1----:R-:W-:-:S05]  /*1100*/  @!P2 LOP3.LUT R3, R3, 0x8000, RZ, 0xb8, !PT ;  /* 0x000080000303a812 */ /* 0x002fca00078eb8ff */
[----:B------:R1:W-:Y:S02]  /*1110*/  @!P2 STS [UR36+0x8], R3 ;  /* 0x00000803ff00a988 */ /* 0x0003e40008000824 */
.L_x_44:
[----:B------:R-:W-:Y:S05]  /*1120*/  BSYNC B3 ;  /* 0x0000000000037941 */ /* 0x000fea0003800000 */
.L_x_39:
[----:B------:R-:W-:Y:S05]  /*1130*/  WARPSYNC.ALL ;  /* 0x0000000000007948 */ /* 0x000fea0003800000 */
[----:B------:R-:W-:Y:S01]  /*1140*/  UIADD3 UR8, UR8, 0x100, URZ ;  /* 0x0000010008087890 */ /* 0x000fe2000fffe03f */
[----:B------:R-:W-:Y:S02]  /*1150*/  ISETP.GE.AND P1, PT, R10, 0x1, PT ;  /* 0x000000010a00780c */ /* 0x000fe40003f26270 */
[----:B------:R-:W-:Y:S02]  /*1160*/  CS2R R56, SRZ ;  /* 0x0000000000387805 */ /* 0x000fe4000001ff00 */
[----:B------:R-:W-:Y:S01]  /*1170*/  CS2R R58, SRZ ;  /* 0x00000000003a7805 */ /* 0x000fe2000001ff00 */
[----:B------:R-:W-:Y:S01]  /*1180*/  UIADD3 UR52, UP0, UR8, UR38, URZ ;  /* 0x0000002608347290 */ /* 0x000fe2000ff1e03f */
[----:B------:R-:W-:-:S02]  /*1190*/  CS2R R60, SRZ ;  /* 0x00000000003c7805 */ /* 0x000fc4000001ff00 */
[----:B------:R-:W-:Y:S02]  /*11a0*/  CS2R R62, SRZ ;  /* 0x00000000003e7805 */ /* 0x000fe4000001ff00 */
[----:B------:R-:W-:Y:S01]  /*11b0*/  CS2R R64, SRZ ;  /* 0x0000000000407805 */ /* 0x000fe2000001ff00 */
[----:B------:R-:W-:Y:S01]  /*11c0*/  ULEA.HI.X.SX32 UR39, UR8, UR39, 0x1, UP0 ;  /* 0x0000002708277291 */ /* 0x000fe200080f0e3f */
[----:B------:R-:W-:Y:S02]  /*11d0*/  CS2R R66, SRZ ;  /* 0x0000000000427805 */ /* 0x000fe4000001ff00 */
[----:B------:R-:W-:Y:S02]  /*11e0*/  CS2R R68, SRZ ;  /* 0x0000000000447805 */ /* 0x000fe4000001ff00 */
[----:B------:R-:W-:Y:S02]  /*11f0*/  CS2R R70, SRZ ;  /* 0x0000000000467805 */ /* 0x000fe4000001ff00 */
[----:B------:R-:W-:-:S02]  /*1200*/  CS2R R72, SRZ ;  /* 0x0000000000487805 */ /* 0x000fc4000001ff00 */
[----:B------:R-:W-:Y:S02]  /*1210*/  CS2R R74, SRZ ;  /* 0x00000000004a7805 */ /* 0x000fe4000001ff00 */
[----:B------:R-:W-:Y:S02]  /*1220*/  CS2R R76, SRZ ;  /* 0x00000000004c7805 */ /* 0x000fe4000001ff00 */
        /* <DEDUP_REMOVED lines=9> */
[----:B------:R-:W-:Y:S01]  /*12c0*/  CS2R R32, SRZ ;  /* 0x0000000000207805 */ /* 0x000fe2000001ff00 */
[----:B------:R-:W-:Y:S01]  /*12d0*/  IMAD.MOV.U32 R34, RZ, RZ, RZ ;  /* 0x000000ffff227224 */ /* 0x000fe200078e00ff */
[----:B------:R-:W-:Y:S06]  /*12e0*/  @P0 BRA `(.L_x_45) ;  /* 0x00000000002c0947 */ /* 0x000fec0003800000 */
[----:B-1-3--:R-:W1:Y:S01]  /*12f0*/  S2R R3, SR_LANEID ;  /* 0x0000000000037919 */ /* 0x00ae620000000000 */
[----:B------:R-:W-:Y:S05]  /*1300*/  WARPSYNC.ALL ;  /* 0x0000000000007948 */ /* 0x000fea0003800000 */
[----:B-1----:R-:W-:-:S05]  /*1310*/  IMAD.SHL.U32 R6, R3, 0x4, RZ ;  /* 0x0000000403067824 */ /* 0x002fca00078e00ff */
[----:B------:R-:W1:Y:S01]  /*1320*/  LDS R3, [R6+UR36] ;  /* 0x0000002406037984 */ /* 0x000e620008000800 */
[----:B----4-:R-:W-:Y:S01]  /*1330*/  IADD3 R4, P3, R6, UR52, RZ ;  /* 0x0000003406047c10 */ /* 0x010fe2000ff7e0ff */
[----:B------:R-:W-:-:S04]  /*1340*/  UMOV UR38, UR52 ;  /* 0x0000003400267c82 */ /* 0x000fc80008000000 */
[----:B------:R-:W-:-:S05]  /*1350*/  IMAD.X R5, RZ, RZ, UR39, P3 ;  /* 0x00000027ff057e24 */ /* 0x000fca00098e06ff */
[----:B-1----:R1:W3:Y:S01]  /*1360*/  ATOMG.E.EXCH.STRONG.GPU PT, RZ, [R4], R3 ;  /* 0x0000000304ff73a8 */ /* 0x0022e200041ee100 */
[----:B------:R-:W-:-:S04]  /*1370*/  DEPBAR {5,4,3,2,1,0} ;  /* 0x0000003f0000791a */ /* 0x000fc80000000000 */
[----:B------:R1:W-:Y:S01]  /*1380*/  UTMACCTL.IV [UR38] ;  /* 0x00000000260079b9 */ /* 0x0003e20008000000 */
[----:B------:R-:W-:Y:S01]  /*1390*/  NOP ;  /* 0x0000000000007918 */ /* 0x000fe20000000000 */
.L_x_45:
[----:B------:R-:W-:Y:S05]  /*13a0*/  @P0 BRA `(.L_x_46) ;  /* 0x00000000000c0947 */ /* 0x000fea0003800000 */
[----:B------:R0:W-:Y:S01]  /*13b0*/  UTMACMDFLUSH ;  /* 0x00000000000079b7 */ /* 0x0001e20000000000 */
[----:B------:R-:W-:Y:S05]  /*13c0*/  @P0 BRA `(.L_x_46) ;  /* 0x0000000000040947 */ /* 0x000fea0003800000 */
[----:B------:R-:W-:-:S04]  /*13d0*/  DEPBAR.LE SB0, 0x0 ;  /* 0x000080000000791a */ /* 0x000fc80000000000 */
.L_x_46:
[----:B------:R-:W-:Y:S05]  /*13e0*/  WARPSYNC.ALL ;  /* 0x0000000000007948 */ /* 0x000fea0003800000 */
[----:B---3--:R-:W-:Y:S01]  /*13f0*/  BAR.SYNC.DEFER_BLOCKING 0x0 ;  /* 0x0000000000007b1d */ /* 0x008fe20000010000 */
[----:B------:R-:W-:Y:S01]  /*1400*/  IMAD.MOV.U32 R35, RZ, RZ, RZ ;  /* 0x000000ffff237224 */ /* 0x000fe200078e00ff */
[----:B------:R-:W-:Y:S02]  /*1410*/  CS2R R36, SRZ ;  /* 0x0000000000247805 */ /* 0x000fe4000001ff00 */
[----:B------:R-:W-:Y:S02]  /*1420*/  CS2R R38, SRZ ;  /* 0x0000000000267805 */ /* 0x000fe4000001ff00 */
[----:B------:R-:W-:-:S02]  /*1430*/  CS2R R40, SRZ ;  /* 0x0000000000287805 */ /* 0x000fc4000001ff00 */
[----:B------:R-:W-:Y:S01]  /*1440*/  CS2R R42, SRZ ;  /* 0x00000000002a7805 */ /* 0x000fe2000001ff00 */
[----:B------:R-:W-:Y:S01]  /*1450*/  VOTEU.ALL UP0, P2 ;  /* 0x00000000003f7886 */ /* 0x000fe20001000000 */
[----:B------:R-:W-:Y:S01]  /*1460*/  UMOV UR8, 0x1 ;  /* 0x0000000100087882 */ /* 0x000fe20000000000 */
[----:B------:R-:W-:Y:S01]  /*1470*/  VOTEU.ALL UP1, P2 ;  /* 0x00000000003f7886 */ /* 0x000fe20001020000 */
[----:B------:R-:W-:Y:S01]  /*1480*/  VOTEU.ALL UP2, P2 ;  /* 0x00000000003f7886 */ /* 0x000fe20001040000 */
[----:B------:R-:W-:Y:S01]  /*1490*/  VOTEU.ALL UP3, P2 ;  /* 0x00000000003f7886 */ /* 0x000fe20001060000 */
[----:B------:R-:W-:-:S04]  /*14a0*/  @!UP0 UIADD3 UR10, -UR8, 0x100000, URZ ;  /* 0x00100000080a8890 */ /* 0x000fc8000fffe13f */
[----:B------:R-:W-:Y:S02]  /*14b0*/  @!UP0 USHF.L.U32 UR11, UR10, 0xb, URZ ;  /* 0x0000000b0a0b8899 */ /* 0x000fe4000800063f */
[----:B------:R-:W-:Y:S01]  /*14c0*/  @!UP0 USHF.L.U32 UR10, UR10, 0x1, URZ ;  /* 0x000000010a0a8899 */ /* 0x000fe2000800063f */
[----:B------:R-:W-:Y:S01]  /*14d0*/  CS2R R44, SRZ ;  /* 0x00000000002c7805 */ /* 0x000fe2000001ff00 */
        /* <DEDUP_REMOVED lines=12> */
[----:B------:R-:W-:Y:S01]  /*15a0*/  VOTEU.ALL UP0, P2 ;  /* 0x00000000003f7886 */ /* 0x000fe20001000000 */
[----:B------:R-:W-:Y:S02]  /*15b0*/  CS2R R52, SRZ ;  /* 0x0000000000347805 */ /* 0x000fe4000001ff00 */
[----:B------:R-:W-:Y:S01]  /*15c0*/  CS2R R54, SRZ ;  /* 0x0000000000367805 */ /* 0x000fe2000001ff00 */
[----:B------:R-:W3:Y:S02]  /*15d0*/  FENCE.VIEW.ASYNC.S ;  /* 0x00000000000073c6 */ /* 0x000ee40000000000 */
[----:B---3--:R3:W4:Y:S02]  /*15e0*/  @!UP0 SYNCS.EXCH.64 URZ, [UR36+0x30000], UR10 ;  /* 0x0300000a243f85b2 */ /* 0x0087240008000100 */
[----:B----4-:R-:W-:Y:S01]  /*15f0*/  BAR.SYNC.DEFER_BLOCKING 0x0 ;  /* 0x0000000000007b1d */ /* 0x010fe20000010000 */
[----:B---3--:R-:W-:-:S05]  /*1600*/  USHF.L.U32 UR11, UR54, 0x7, URZ ;  /* 0x00000007360b7899 */ /* 0x008fca000800063f */
[----:B------:R-:W3:Y:S02]  /*1610*/  @!UP1 SYNCS.EXCH.64 URZ, [UR36+0x30008], UR12 ;  /* 0x0300080c243f95b2 */ /* 0x000ee40008000100 */
[----:B---3--:R-:W-:Y:S06]  /*1620*/  BAR.SYNC.DEFER_BLOCKING 0x0 ;  /* 0x0000000000007b1d */ /* 0x008fec0000010000 */
[----:B------:R3:W4:Y:S02]  /*1630*/  @!UP2 SYNCS.EXCH.64 URZ, [UR36+0x30010], UR14 ;  /* 0x0300100e243fa5b2 */ /* 0x0007240008000100 */
[----:B----4-:R-:W-:Y:S01]  /*1640*/  BAR.SYNC.DEFER_BLOCKING 0x0 ;  /* 0x0000000000007b1d */ /* 0x010fe20000010000 */
[----:B---3--:R-:W-:-:S05]  /*1650*/  USHF.L.U32 UR14, UR53, 0x6, URZ ;  /* 0x00000006350e7899 */ /* 0x008fca000800063f */
[----:B------:R3:W4:Y:S01]  /*1660*/  @!UP3 SYNCS.EXCH.64 URZ, [UR36+0x30018], UR8 ;  /* 0x03001808243fb5b2 */ /* 0x0007220008000100 */
[----:B------:R-:W-:Y:S06]  /*1670*/  @!P1 BRA `(.L_x_47) ;  /* 0x0000000800109947 */ /* 0x000fec0003800000 */
[----:B-1----:R-:W-:Y:S02]  /*1680*/  SHF.R.U32.HI R3, RZ, 0x5, R0 ;  /* 0x00000005ff037819 */ /* 0x002fe40000011600 */
[----:B------:R-:W-:Y:S02]  /*1690*/  CS2R R56, SRZ ;  /* 0x0000000000387805 */ /* 0x000fe4000001ff00 */
[----:B------:R-:W-:Y:S02]  /*16a0*/  CS2R R58, SRZ ;  /* 0x00000000003a7805 */ /* 0x000fe4000001ff00 */
[----:B------:R-:W-:Y:S02]  /*16b0*/  CS2R R60, SRZ ;  /* 0x00000000003c7805 */ /* 0x000fe4000001ff00 */
[----:B------:R-:W-:Y:S02]  /*16c0*/  R2UR UR38, R3 ;  /* 0x00000000032672ca */ /* 0x000fe400000e0000 */
        /* <DEDUP_REMOVED lines=28> */
[----:B------:R-:W-:Y:S01]  /*1890*/  CS2R R54, SRZ ;  /* 0x0000000000367805 */ /* 0x000fe2000001ff00 */
[----:B------:R-:W-:Y:S01]  /*18a0*/  UMOV UR37, URZ ;  /* 0x0000003f00257c82 */ /* 0x000fe20008000000 */
[----:B------:R-:W-:-:S05]  /*18b0*/  UMOV UR15, URZ ;  /* 0x0000003f000f7c82 */ /* 0x000fca0008000000 */
.L_x_49:
[----:B----4-:R-:W-:Y:S01]  /*18c0*/  BAR.SYNC.DEFER_BLOCKING 0x0 ;  /* 0x0000000000007b1d */ /* 0x010fe20000010000 */
[----:B------:R-:W-:Y:S01]  /*18d0*/  ULEA UR21, UR37, UR36, 0x3 ;  /* 0x0000002425157291 */ /* 0x000fe2000f8e183f */
[----:B------:R-:W-:Y:S01]  /*18e0*/  @!P2 IMAD.MOV.U32 R3, RZ, RZ, 0xc000 ;  /* 0x0000c000ff03a424 */ /* 0x000fe200078e00ff */
[----:B------:R-:W-:Y:S01]  /*18f0*/  ELECT P0, URZ, PT ;  /* 0x00000000003f782f */ /* 0x000fe20003800000 */
[----:B------:R-:W-:-:S03]  /*1900*/  ULEA UR20, UR37, UR36, 0xf ;  /* 0x0000002425147291 */ /* 0x000fc6000f8e783f */
[----:B------:R-:W-:Y:S01]  /*1910*/  ISETP.LT.U32.AND P0, PT, R2, 0x40, P0 ;  /* 0x000000400200780c */ /* 0x000fe20000701070 */
[----:B------:R-:W-:Y:S01]  /*1920*/  ULOP3.LUT UR10, UR38, 0x1, URZ, 0xc0, !UPT ;  /* 0x00000001260a7892 */ /* 0x000fe2000f8ec03f */
[----:B------:R-:W-:-:S03]  /*1930*/  ELECT P1, URZ, PT ;  /* 0x00000000003f782f */ /* 0x000fc60003820000 */
[----:B---3--:R-:W-:Y:S02]  /*1940*/  ULEA UR8, UR10, UR20, 0xe ;  /* 0x000000140a087291 */ /* 0x008fe4000f8e703f */
[----:B------:R-:W-:Y:S01]  /*1950*/  ULEA UR10, UR10, UR15, 0x6 ;  /* 0x0000000f0a0a7291 */ /* 0x000fe2000f8e303f */
[----:B------:R-:W-:Y:S01]  /*1960*/  ISETP.LT.U32.AND P1, PT, R2, 0x20, P1 ;  /* 0x000000200200780c */ /* 0x000fe20000f21070 */
[----:B------:R-:W-:-:S04]  /*1970*/  ULEA UR12, UR37, UR36, 0xe ;  /* 0x00000024250c7291 */ /* 0x000fc8000f8e703f */
[----:B------:R-:W-:Y:S01]  /*1980*/  VOTEU.ANY UP0, P0 ;  /* 0x00000000003f7886 */ /* 0x000fe20000000100 */
[----:B------:R-:W-:Y:S01]  /*1990*/  VOTEU.ANY UP2, P0 ;  /* 0x00000000003f7886 */ /* 0x000fe20000040100 */
[----:B------:R-:W-:Y:S01]  /*19a0*/  UIADD3 UR12, UR12, 0x20000, URZ ;  /* 0x000200000c0c7890 */ /* 0x000fe2000fffe03f */
[----:B------:R1:W-:Y:S01]  /*19b0*/  @!P2 SYNCS.ARRIVE.TRANS64 RZ, [UR21+0x30000], R3 ;  /* 0x03000003ffffa9a7 */ /* 0x0003e20008000015 */
[----:B------:R3:W-:Y:S06]  /*19c0*/  MEMBAR.ALL.CTA ;  /* 0x0000000000007992 */ /* 0x0007ec0000008000 */
[----:B---3--:R-:W3:Y:S01]  /*19d0*/  FENCE.VIEW.ASYNC.S ;  /* 0x00000000000073c6 */ /* 0x008ee20000000000 */
[----:B------:R-:W-:Y:S01]  /*19e0*/  @UP0 UIADD3 UR9, UR21, 0x30000, URZ ;  /* 0x0003000015090890 */ /* 0x000fe2000fffe03f */
[----:B------:R-:W-:Y:S01]  /*19f0*/  @UP0 UMOV UR16, UR4 ;  /* 0x0000000400100c82 */ /* 0x000fe20008000000 */
[----:B------:R-:W-:Y:S01]  /*1a00*/  @UP0 UMOV UR17, UR5 ;  /* 0x0000000500110c82 */ /* 0x000fe20008000000 */
[----:B---3--:R-:W-:Y:S01]  /*1a10*/  VOTEU.ANY UP1, P1 ;  /* 0x00000000003f7886 */ /* 0x008fe20000820100 */
[----:B------:R-:W-:Y:S01]  /*1a20*/  VOTEU.ANY UP3, P1 ;  /* 0x00000000003f7886 */ /* 0x000fe20000860100 */
[----:B-1----:R-:W-:-:S03]  /*1a30*/  IMAD.U32 R3, RZ, RZ, UR55 ;  /* 0x00000037ff037e24 */ /* 0x002fc6000f8e00ff */
[----:B------:R-:W-:Y:S01]  /*1a40*/  @UP1 UIADD3 UR13, UR21, 0x30000, URZ ;  /* 0x00030000150d1890 */ /* 0x000fe2000fffe03f */
[----:B------:R-:W-:Y:S01]  /*1a50*/  @UP1 UMOV UR18, UR6 ;  /* 0x0000000600121c82 */ /* 0x000fe20008000000 */
[----:B------:R-:W-:Y:S01]  /*1a60*/  @UP1 UMOV UR19, UR7 ;  /* 0x0000000700131c82 */ /* 0x000fe20008000000 */
[----:B------:R-:W-:Y:S01]  /*1a70*/  SHF.L.U32 R3, R3, 0x1f, RZ ;  /* 0x0000001f03037819 */ /* 0x000fe200000006ff */
[----:B------:R-:W-:Y:S06]  /*1a80*/  BAR.SYNC.DEFER_BLOCKING 0x0 ;  /* 0x0000000000007b1d */ /* 0x000fec0000010000 */
[----:B------:R1:W-:Y:S02]  /*1a90*/  @UP2 UTMALDG.2D [UR8], [UR16] ;  /* 0x00000008100025b4 */ /* 0x0003e40008008000 */
[----:B------:R-:W-:Y:S06]  /*1aa0*/  BAR.SYNC.DEFER_BLOCKING 0x0 ;  /* 0x0000000000007b1d */ /* 0x000fec0000010000 */
[----:B------:R1:W-:Y:S02]  /*1ab0*/  @UP3 UTMALDG.2D [UR12], [UR18] ;  /* 0x0000000c120035b4 */ /* 0x0003e40008008000 */
[----:B------:R-:W-:Y:S06]  /*1ac0*/  BAR.SYNC.DEFER_BLOCKING 0x0 ;  /* 0x0000000000007b1d */ /* 0x000fec0000010000 */
[----:B------:R-:W3:Y:S02]  /*1ad0*/  SYNCS.PHASECHK.TRANS64.TRYWAIT P0, [UR21+0x30000], R3 ;  /* 0x03000003ff0075a7 */ /* 0x000ee40008000155 */
[----:B-1-3--:R-:W-:Y:S05]  /*1ae0*/  @!P0 BRA `(.L_x_48) ;  /* 0x0000000800308947 */ /* 0x00afea0003800000 */
.L_x_50:
[----:B------:R-:W-:Y:S01]  /*1af0*/  USHF.R.U32.HI UR48, URZ, 0x4, UR20 ;  /* 0x000000043f307899 */ /* 0x000fe20008011614 */
[----:B------:R-:W-:Y:S02]  /*1b00*/  WARPGROUP.DEPBAR.LE gsb0, 0x0 ;  /* 0x00008000000079c5 */ /* 0x000fe40000010000 */
[----:B------:R-:W-:Y:S01]  /*1b10*/  USHF.R.U32.HI UR50, URZ, 0x4, UR12 ;  /* 0x000000043f327899 */ /* 0x000fe2000801160c */
[----:B------:R-:W-:Y:S01]  /*1b20*/  WARPGROUP.ARRIVE ;  /* 0x00000000000079c5 */ /* 0x000fe20000000000 */
[----:B------:R-:W-:Y:S01]  /*1b30*/  USGXT.U32 UR48, UR48, 0xe ;  /* 0x0000000e3030789a */ /* 0x000fe20008000000 */
[----:B------:R-:W1:Y:S01]  /*1b40*/  LDC R3, c[0x0][0x230] ;  /* 0x00008c00ff037b82 */ /* 0x000e620000000800 */
[----:B------:R-:W-:Y:S01]  /*1b50*/  USGXT.U32 UR50, UR50, 0xe ;  /* 0x0000000e3232789a */ /* 0x000fe20008000000 */
[----:B------:R-:W-:Y:S01]  /*1b60*/  UMOV UR49, 0x40000040 ;  /* 0x4000004000317882 */ /* 0x000fe20000000000 */
[----:B------:R-:W-:Y:S01]  /*1b70*/  UMOV UR51, 0x40000040 ;  /* 0x4000004000337882 */ /* 0x000fe20000000000 */
[----:B------:R-:W-:-:S02]  /*1b80*/  UIADD3 UR40, UP0, UR48, 0x2, URZ ;  /* 0x0000000230287890 */ /* 0x000fc4000ff1e03f */
[----:B------:R-:W-:Y:S01]  /*1b90*/  UIADD3 UR42, UP1, UR50, 0x80, URZ ;  /* 0x00000080322a7890 */ /* 0x000fe2000ff3e03f */
[----:B------:R-:W-:-:S03]  /*1ba0*/  UMOV UR8, URZ ;  /* 0x0000003f00087c82 */ /* 0x000fc60008000000 */
[----:B------:R-:W-:Y:S01]  /*1bb0*/  HGMMA.64x64x16.F32 R56, gdesc[UR48].tnspB, R56 ;  /* 0x40e00000303879f0 */ /* 0x000fe20008700838 */
[----:B------:R-:W-:Y:S01]  /*1bc0*/  UMOV UR9, URZ ;  /* 0x0000003f00097c82 */ /* 0x000fe20008000000 */
[----:B------:R-:W-:Y:S02]  /*1bd0*/  UIADD3.X UR41, UR8, 0x40000040, URZ, UP0, !UPT ;  /* 0x4000004008297890 */ /* 0x000fe400087fe43f */
[----:B------:R-:W-:Y:S02]  /*1be0*/  UIADD3.X UR43, UR9, 0x40000040, URZ, UP1, !UPT ;  /* 0x40000040092b7890 */ /* 0x000fe40008ffe43f */
[----:B------:R-:W-:Y:S02]  /*1bf0*/  UIADD3.64 UR32, UR40, 0x2, URZ ;  /* 0x0000000228207897 */ /* 0x000fe4000fffe03f */
[----:B------:R-:W-:Y:S02]  /*1c00*/  UIADD3.64 UR34, UR42, 0x80, URZ ;  /* 0x000000802a227897 */ /* 0x000fe4000fffe03f */
[----:B------:R-:W-:-:S02]  /*1c10*/  UIADD3.64 UR28, UR40, 0x4, URZ ;  /* 0x00000004281c7897 */ /* 0x000fc4000fffe03f */
[----:B------:R-:W-:Y:S02]  /*1c20*/  UIADD3.64 UR30, UR42, 0x100, URZ ;  /* 0x000001002a1e7897 */ /* 0x000fe4000fffe03f */
[----:B------:R-:W-:Y:S02]  /*1c30*/  UIADD3.64 UR24, UR40, 0x3fe, URZ ;  /* 0x000003fe28187897 */ /* 0x000fe4000fffe03f */
[----:B------:R-:W-:Y:S02]  /*1c40*/  UIADD3.64 UR26, UR42, 0x180, URZ ;  /* 0x000001802a1a7897 */ /* 0x000fe4000fffe03f */
[----:B------:R-:W-:Y:S02]  /*1c50*/  UIADD3.64 UR20, UR40, 0x400, URZ ;  /* 0x0000040028147897 */ /* 0x000fe4000fffe03f */
[----:B------:R-:W-:Y:S02]  /*1c60*/  UIADD3.64 UR22, UR42, 0x200, URZ ;  /* 0x000002002a167897 */ /* 0x000fe4000fffe03f */
[----:B------:R-:W-:-:S02]  /*1c70*/  UIADD3.64 UR16, UR40, 0x402, URZ ;  /* 0x0000040228107897 */ /* 0x000fc4000fffe03f */
[----:B------:R-:W-:Y:S02]  /*1c80*/  UIADD3.64 UR18, UR42, 0x280, URZ ;  /* 0x000002802a127897 */ /* 0x000fe4000fffe03f */
[----:B------:R-:W-:Y:S02]  /*1c90*/  UIADD3.64 UR44, UR40, 0x404, URZ ;  /* 0x00000404282c7897 */ /* 0x000fe4000fffe03f */
[----:B------:R-:W-:Y:S02]  /*1ca0*/  UIADD3.64 UR46, UR42, 0x300, URZ ;  /* 0x000003002a2e7897 */ /* 0x000fe4000fffe03f */
[----:B------:R-:W-:Y:S02]  /*1cb0*/  UIADD3.64 UR48, UR40, 0x1fe, URZ ;  /* 0x000001fe28307897 */ /* 0x000fe4000fffe03f */
[----:B------:R-:W-:Y:S02]  /*1cc0*/  UIADD3 UR15, UR15, 0x80, URZ ;  /* 0x000000800f0f7890 */ /* 0x000fe4000fffe03f */
[----:B------:R-:W-:-:S04]  /*1cd0*/  UIADD3 UR37, UR37, 0x1, URZ ;  /* 0x0000000125257890 */ /* 0x000fc8000fffe03f */
[----:B-1----:R-:W-:Y:S01]  /*1ce0*/  ISETP.LE.AND P0, PT, R3, UR15, PT ;  /* 0x0000000f03007c0c */ /* 0x002fe2000bf03270 */
[----:B------:R-:W-:-:S04]  /*1cf0*/  UISETP.NE.U32.AND UP0, UPT, UR37, 0x4, UPT ;  /* 0x000000042500788c */ /* 0x000fc8000bf05070 */
[----:B------:R-:W-:Y:S02]  /*1d00*/  USEL UR8, URZ, 0x1, UP0 ;  /* 0x000000013f087887 */ /* 0x000fe40008000000 */
[----:B------:R-:W-:Y:S02]  /*1d10*/  USEL UR37, UR37, URZ, UP0 ;  /* 0x0000003f25257287 */ /* 0x000fe40008000000 */
[----:B------:R-:W-:Y:S01]  /*1d20*/  ULOP3.LUT UR55, UR55, UR8, URZ, 0x3c, !UPT ;  /* 0x0000000837377292 */ /* 0x000fe2000f8e3c3f */
[----:B------:R-:W-:Y:S04]  /*1d30*/  HGMMA.64x64x16.F32 R56, gdesc[UR40].tnspB, R56 ;  /* 0x40e00000283879f0 */ /* 0x000fe80008700838 */
[----:B------:R-:W-:Y:S01]  /*1d40*/  HGMMA.64x64x16.F32 R56, gdesc[UR32].tnspB, R56 ;  /* 0x40e00000203879f0 */ /* 0x000fe20008700838 */
[----:B------:R-:W-:-:S03]  /*1d50*/  UIADD3.64 UR32, UR40, 0x202, URZ ;  /* 0x0000020228207897 */ /* 0x000fc6000fffe03f */
        /* <DEDUP_REMOVED lines=11> */
[----:B------:R-:W-:Y:S01]  /*1e10*/  UIADD3.64 UR48, UR40, 0x200, URZ ;  /* 0x0000020028307897 */ /* 0x000fe2000fffe03f */
[----:B------:R-:W-:Y:S01]  /*1e20*/  UMOV UR50, UR42 ;  /* 0x0000002a00327c82 */ /* 0x000fe20008000000 */
[----:B------:R-:W-:-:S07]  /*1e30*/  UMOV UR51, UR43 ;  /* 0x0000002b00337c82 */ /* 0x000fce0008000000 */
[----:B------:R-:W-:Y:S04]  /*1e40*/  HGMMA.64x64x16.F32 R24, gdesc[UR48].tnspB, R24 ;  /* 0x40e00000301879f0 */ /* 0x000fe80008700818 */
[----:B------:R-:W-:Y:S04]  /*1e50*/  HGMMA.64x64x16.F32 R24, gdesc[UR32].tnspB, R24 ;  /* 0x40e00000201879f0 */ /* 0x000fe80008700818 */
[----:B------:R-:W-:Y:S04]  /*1e60*/  HGMMA.64x64x16.F32 R24, gdesc[UR28].tnspB, R24 ;  /* 0x40e000001c1879f0 */ /* 0x000fe80008700818 */
[----:B------:R-:W-:Y:S04]  /*1e70*/  HGMMA.64x64x16.F32 R24, gdesc[UR24].tnspB, R24 ;  /* 0x40e00000181879f0 */ /* 0x000fe80008700818 */
[----:B------:R-:W-:Y:S04]  /*1e80*/  HGMMA.64x64x16.F32 R24, gdesc[UR20].tnspB, R24 ;  /* 0x40e00000141879f0 */ /* 0x000fe80008700818 */
[----:B------:R-:W-:Y:S04]  /*1e90*/  HGMMA.64x64x16.F32 R24, gdesc[UR16].tnspB, R24 ;  /* 0x40e00000101879f0 */ /* 0x000fe80008700818 */
[----:B------:R-:W-:Y:S01]  /*1ea0*/  HGMMA.64x64x16.F32 R24, gdesc[UR44].tnspB, R24, gsb0 ;  /* 0x40e000002c1879f0 */ /* 0x000fe20008000818 */
[----:B------:R-:W-:Y:S05]  /*1eb0*/  @!P0 BRA `(.L_x_49) ;  /* 0xfffffff800808947 */ /* 0x000fea000383ffff */
.L_x_47:
[----:B------:R-:W-:Y:S02]  /*1ec0*/  WARPGROUP.DEPBAR.LE gsb0, 0x0 ;  /* 0x00008000000079c5 */ /* 0x000fe40000010000 */
[----:B----4-:R-:W-:Y:S01]  /*1ed0*/  BAR.SYNC.DEFER_BLOCKING 0x0 ;  /* 0x0000000000007b1d */ /* 0x010fe20000010000 */
[C---:B-1----:R-:W-:Y:S01]  /*1ee0*/  IMAD.SHL.U32 R3, R0.reuse, 0x80, RZ ;  /* 0x0000008000037824 */ /* 0x042fe200078e00ff */
[----:B------:R-:W-:Y:S01]  /*1ef0*/  ELECT P0, URZ, PT ;  /* 0x00000000003f782f */ /* 0x000fe20003800000 */
[----:B------:R-:W-:Y:S01]  /*1f00*/  IMAD.SHL.U32 R4, R0, 0x10, RZ ;  /* 0x0000001000047824 */ /* 0x000fe200078e00ff */
[----:B------:R-:W-:Y:S02]  /*1f10*/  F2FP.F16.F32.PACK_AB R56, R57, R56 ;  /* 0x000000383938723e */ /* 0x000fe400000000ff */
[----:B------:R-:W-:Y:S01]  /*1f20*/  LOP3.LUT R3, R3, 0x780, RZ, 0xc0, !PT ;  /* 0x0000078003037812 */ /* 0x000fe200078ec0ff */
[----:B------:R-:W-:Y:S01]  /*1f30*/  UMOV UR37, UR14 ;  /* 0x0000000e00257c82 */ /* 0x000fe20008000000 */
[----:B------:R-:W-:Y:S01]  /*1f40*/  F2FP.F16.F32.PACK_AB R57, R59, R58 ;  /* 0x0000003a3b39723e */ /* 0x000fe200000000ff */
[----:B------:R-:W-:Y:S01]  /*1f50*/  UMOV UR38, UR11 ;  /* 0x0000000b00267c82 */ /* 0x000fe20008000000 */
[----:B------:R-:W-:-:S02]  /*1f60*/  LOP3.LUT R3, R3, 0x70, R4, 0xf8, !PT ;  /* 0x0000007003037812 */ /* 0x000fc400078ef804 */
[----:B------:R-:W-:Y:S02]  /*1f70*/  F2FP.F16.F32.PACK_AB R24, R25, R24 ;  /* 0x000000181918723e */ /* 0x000fe400000000ff */
[----:B------:R-:W-:Y:S01]  /*1f80*/  LOP3.LUT R3, R3, 0x10, R0, 0x78, !PT ;  /* 0x0000001003037812 */ /* 0x000fe200078e7800 */
[----:B------:R-:W-:Y:S01]  /*1f90*/  IMAD.SHL.U32 R0, R0, 0x40, RZ ;  /* 0x0000004000007824 */ /* 0x000fe200078e00ff */
[----:B------:R-:W-:Y:S02]  /*1fa0*/  ISETP.LT.U32.AND P0, PT, R2, 0x20, P0 ;  /* 0x000000200200780c */ /* 0x000fe40000701070 */
[----:B------:R-:W-:Y:S02]  /*1fb0*/  F2FP.F16.F32.PACK_AB R58, R61, R60 ;  /* 0x0000003c3d3a723e */ /* 0x000fe400000000ff */
[----:B------:R-:W-:Y:S02]  /*1fc0*/  LOP3.LUT R0, R3, 0x1800, R0, 0xf8, !PT ;  /* 0x0000180003007812 */ /* 0x000fe400078ef800 */
[----:B------:R-:W-:Y:S01]  /*1fd0*/  F2FP.F16.F32.PACK_AB R59, R63, R62 ;  /* 0x0000003e3f3b723e */ /* 0x000fe200000000ff */
[----:B------:R-:W1:Y:S02]  /*1fe0*/  @!P2 SYNCS.CCTL.IV [UR36+0x30000] ;  /* 0x03000000ff00a9b1 */ /* 0x000e640008000024 */
[----:B-1----:R-:W-:Y:S01]  /*1ff0*/  BAR.SYNC.DEFER_BLOCKING 0x0 ;  /* 0x0000000000007b1d */ /* 0x002fe20000010000 */
[C---:B------:R-:W-:Y:S01]  /*2000*/  LOP3.LUT R3, R0.reuse, 0x20, RZ, 0x3c, !PT ;  /* 0x0000002000037812 */ /* 0x040fe200078e3cff */
[C---:B------:R-:W-:Y:S01]  /*2010*/  VIADD R2, R0.reuse, UR36 ;  /* 0x0000002400027c36 */ /* 0x040fe20008000000 */
[----:B------:R-:W-:-:S02]  /*2020*/  LOP3.LUT R4, R0, 0x40, RZ, 0x3c, !PT ;  /* 0x0000004000047812 */ /* 0x000fc400078e3cff */
[----:B------:R-:W-:Y:S01]  /*2030*/  F2FP.F16.F32.PACK_AB R64, R65, R64 ;  /* 0x000000404140723e */ /* 0x000fe200000000ff */
[----:B------:R-:W-:Y:S01]  /*2040*/  VIADD R3, R3, UR36 ;  /* 0x0000002403037c36 */ /* 0x000fe20008000000 */
[----:B------:R-:W-:Y:S01]  /*2050*/  F2FP.F16.F32.PACK_AB R25, R27, R26 ;  /* 0x0000001a1b19723e */ /* 0x000fe200000000ff */
[----:B------:R-:W-:Y:S01]  /*2060*/  VIADD R4, R4, UR36 ;  /* 0x0000002404047c36 */ /* 0x000fe20008000000 */
[----:B------:R-:W-:Y:S01]  /*2070*/  F2FP.F16.F32.PACK_AB R65, R67, R66 ;  /* 0x000000424341723e */ /* 0x000fe200000000ff */
[----:B------:R-:W-:Y:S01]  /*2080*/  VOTEU.ANY UP0, P0 ;  /* 0x00000000003f7886 */ /* 0x000fe20000000100 */
[----:B------:R-:W-:Y:S01]  /*2090*/  F2FP.F16.F32.PACK_AB R26, R29, R28 ;  /* 0x0000001c1d1a723e */ /* 0x000fe200000000ff */
[----:B------:R-:W-:Y:S01]  /*20a0*/  VOTEU.ANY UP1, P0 ;  /* 0x00000000003f7886 */ /* 0x000fe20000020100 */
[----:B------:R-:W-:Y:S02]  /*20b0*/  F2FP.F16.F32.PACK_AB R27, R31, R30 ;  /* 0x0000001e1f1b723e */ /* 0x000fe400000000ff */
[----:B------:R-:W-:Y:S01]  /*20c0*/  F2FP.F16.F32.PACK_AB R32, R33, R32 ;  /* 0x000000202120723e */ /* 0x000fe200000000ff */
[----:B---3--:R-:W-:Y:S01]  /*20d0*/  @UP0 UMOV UR8, UR52 ;  /* 0x0000003400080c82 */ /* 0x008fe20008000000 */
[----:B------:R-:W-:Y:S01]  /*20e0*/  LOP3.LUT R0, R0, 0x60, RZ, 0x3c, !PT ;  /* 0x0000006000007812 */ /* 0x000fe200078e3cff */
[----:B------:R-:W-:Y:S01]  /*20f0*/  @UP0 UMOV UR9, UR39 ;  /* 0x0000002700090c82 */ /* 0x000fe20008000000 */
[----:B------:R-:W-:-:S02]  /*2100*/  F2FP.F16.F32.PACK_AB R66, R69, R68 ;  /* 0x000000444542723e */ /* 0x000fc400000000ff */
[----:B------:R-:W-:Y:S01]  /*2110*/  F2FP.F16.F32.PACK_AB R67, R71, R70 ;  /* 0x000000464743723e */ /* 0x000fe200000000ff */
[----:B------:R-:W-:Y:S01]  /*2120*/  VIADD R0, R0, UR36 ;  /* 0x0000002400007c36 */ /* 0x000fe20008000000 */
[----:B------:R-:W-:Y:S01]  /*2130*/  F2FP.F16.F32.PACK_AB R72, R73, R72 ;  /* 0x000000484948723e */ /* 0x000fe200000000ff */
[----:B------:R-:W1:Y:S02]  /*2140*/  @!P2 SYNCS.CCTL.IV [UR36+0x30008] ;  /* 0x03000800ff00a9b1 */ /* 0x000e640008000024 */
[----:B-1----:R-:W-:Y:S01]  /*2150*/  BAR.SYNC.DEFER_BLOCKING 0x0 ;  /* 0x0000000000007b1d */ /* 0x002fe20000010000 */
[----:B------:R-:W-:Y:S02]  /*2160*/  F2FP.F16.F32.PACK_AB R33, R35, R34 ;  /* 0x000000222321723e */ /* 0x000fe400000000ff */
[----:B------:R-:W-:Y:S02]  /*2170*/  F2FP.F16.F32.PACK_AB R73, R75, R74 ;  /* 0x0000004a4b49723e */ /* 0x000fe400000000ff */
[----:B------:R-:W-:-:S02]  /*2180*/  F2FP.F16.F32.PACK_AB R34, R37, R36 ;  /* 0x000000242522723e */ /* 0x000fc400000000ff */
[----:B------:R-:W-:Y:S02]  /*2190*/  F2FP.F16.F32.PACK_AB R35, R39, R38 ;  /* 0x000000262723723e */ /* 0x000fe400000000ff */
[----:B------:R-:W-:Y:S02]  /*21a0*/  F2FP.F16.F32.PACK_AB R40, R41, R40 ;  /* 0x000000282928723e */ /* 0x000fe400000000ff */
[----:B------:R-:W-:Y:S02]  /*21b0*/  F2FP.F16.F32.PACK_AB R74, R77, R76 ;  /* 0x0000004c4d4a723e */ /* 0x000fe400000000ff */
[----:B------:R-:W-:Y:S02]  /*21c0*/  F2FP.F16.F32.PACK_AB R75, R79, R78 ;  /* 0x0000004e4f4b723e */ /* 0x000fe400000000ff */
[----:B------:R-:W-:Y:S02]  /*21d0*/  F2FP.F16.F32.PACK_AB R80, R81, R80 ;  /* 0x000000505150723e */ /* 0x000fe400000000ff */
[----:B------:R-:W-:-:S02]  /*21e0*/  F2FP.F16.F32.PACK_AB R41, R43, R42 ;  /* 0x0000002a2b29723e */ /* 0x000fc400000000ff */
[----:B------:R-:W-:Y:S02]  /*21f0*/  F2FP.F16.F32.PACK_AB R81, R83, R82 ;  /* 0x000000525351723e */ /* 0x000fe400000000ff */
[----:B------:R-:W-:Y:S02]  /*2200*/  F2FP.F16.F32.PACK_AB R42, R45, R44 ;  /* 0x0000002c2d2a723e */ /* 0x000fe400000000ff */
[----:B------:R-:W-:Y:S01]  /*2210*/  F2FP.F16.F32.PACK_AB R43, R47, R46 ;  /* 0x0000002e2f2b723e */ /* 0x000fe200000000ff */
[----:B------:R-:W1:Y:S02]  /*2220*/  @!P2 SYNCS.CCTL.IV [UR36+0x30010] ;  /* 0x03001000ff00a9b1 */ /* 0x000e640008000024 */
[----:B-1----:R-:W-:Y:S01]  /*2230*/  BAR.SYNC.DEFER_BLOCKING 0x0 ;  /* 0x0000000000007b1d */ /* 0x002fe20000010000 */
[----:B------:R-:W-:Y:S02]  /*2240*/  F2FP.F16.F32.PACK_AB R48, R49, R48 ;  /* 0x000000303130723e */ /* 0x000fe400000000ff */
[----:B------:R-:W-:-:S02]  /*2250*/  F2FP.F16.F32.PACK_AB R82, R85, R84 ;  /* 0x000000545552723e */ /* 0x000fc400000000ff */
[----:B------:R-:W-:Y:S02]  /*2260*/  F2FP.F16.F32.PACK_AB R83, R87, R86 ;  /* 0x000000565753723e */ /* 0x000fe400000000ff */
[----:B------:R-:W-:Y:S02]  /*2270*/  F2FP.F16.F32.PACK_AB R49, R51, R50 ;  /* 0x000000323331723e */ /* 0x000fe400000000ff */
[----:B------:R-:W-:Y:S02]  /*2280*/  F2FP.F16.F32.PACK_AB R50, R53, R52 ;  /* 0x000000343532723e */ /* 0x000fe400000000ff */
[----:B------:R-:W-:Y:S01]  /*2290*/  F2FP.F16.F32.PACK_AB R51, R55, R54 ;  /* 0x000000363733723e */ /* 0x000fe200000000ff */
[----:B------:R-:W1:Y:S02]  /*22a0*/  @!P2 SYNCS.CCTL.IV [UR36+0x30018] ;  /* 0x03001800ff00a9b1 */ /* 0x000e640008000024 */
[----:B-1----:R-:W-:Y:S04]  /*22b0*/  STSM.16.M88.4 [R2], R56 ;  /* 0x0000003802007844 */ /* 0x002fe80000000200 */
[----:B------:R-:W-:Y:S04]  /*22c0*/  STSM.16.M88.4 [R2+0x2000], R24 ;  /* 0x0020001802007844 */ /* 0x000fe80000000200 */
[----:B------:R-:W-:Y:S04]  /*22d0*/  STSM.16.M88.4 [R3], R64 ;  /* 0x0000004003007844 */ /* 0x000fe80000000200 */
[----:B------:R-:W-:Y:S04]  /*22e0*/  STSM.16.M88.4 [R3+0x2000], R32 ;  /* 0x0020002003007844 */ /* 0x000fe80000000200 */
[----:B------:R-:W-:Y:S04]  /*22f0*/  STSM.16.M88.4 [R4], R72 ;  /* 0x0000004804007844 */ /* 0x000fe80000000200 */
[----:B------:R-:W-:Y:S04]  /*2300*/  STSM.16.M88.4 [R4+0x2000], R40 ;  /* 0x0020002804007844 */ /* 0x000fe80000000200 */
[----:B------:R-:W-:Y:S04]  /*2310*/  STSM.16.M88.4 [R0], R80 ;  /* 0x0000005000007844 */ /* 0x000fe80000000200 */
[----:B------:R-:W-:Y:S01]  /*2320*/  STSM.16.M88.4 [R0+0x2000], R48 ;  /* 0x0020003000007844 */ /* 0x000fe20000000200 */
[----:B------:R1:W-:Y:S06]  /*2330*/  MEMBAR.ALL.CTA ;  /* 0x0000000000007992 */ /* 0x0003ec0000008000 */
[----:B-1----:R-:W1:Y:S02]  /*2340*/  FENCE.VIEW.ASYNC.S ;  /* 0x00000000000073c6 */ /* 0x002e640000000000 */
[----:B-1----:R-:W-:Y:S06]  /*2350*/  BAR.SYNC.DEFER_BLOCKING 0x0 ;  /* 0x0000000000007b1d */ /* 0x002fec0000010000 */
[----:B------:R1:W-:Y:S01]  /*2360*/  @UP1 UTMASTG.2D [UR36], [UR8] ;  /* 0x00000024080013b5 */ /* 0x0003e20008008000 */
[----:B------:R0:W-:Y:S01]  /*2370*/  UTMACMDFLUSH ;  /* 0x00000000000079b7 */ /* 0x0001e20000000000 */
[----:B------:R-:W-:-:S04]  /*2380*/  DEPBAR.LE SB0, 0x0 ;  /* 0x000080000000791a */ /* 0x000fc80000000000 */
[----:B------:R-:W-:Y:S06]  /*2390*/  BAR.SYNC.DEFER_BLOCKING 0x0 ;  /* 0x0000000000007b1d */ /* 0x000fec0000010000 */
[----:B-1----:R-:W-:Y:S05]  /*23a0*/  EXIT ;  /* 0x000000000000794d */ /* 0x002fea0003800000 */
.L_x_48:
[----:B------:R-:W1:Y:S02]  /*23b0*/  SYNCS.PHASECHK.TRANS64.TRYWAIT P0, [UR21+0x30000], R3 ;  /* 0x03000003ff0075a7 */ /* 0x000e640008000155 */
[----:B-1----:R-:W-:Y:S05]  /*23c0*/  @!P0 BRA `(.L_x_48) ;  /* 0xfffffffc00f88947 */ /* 0x002fea000383ffff */
[----:B------:R-:W-:Y:S05]  /*23d0*/  BRA `(.L_x_50) ;  /* 0xfffffff400c47947 */ /* 0x000fea000383ffff */
.L_x_51:
[----:B------:R-:W-:-:S00]  /*23e0*/  BRA `(.L_x_51) ;  /* 0xfffffffc00fc7947 */ /* 0x000fc0000383ffff */
[----:B------:R-:W-:-:S00]  /*23f0*/  NOP ;  /* 0x0000000000007918 */ /* 0x000fc00000000000 */
        /* <DEDUP_REMOVED lines=8> */
.L_x_52:


//--------------------- .nv.shared.gluon_wgmma    --------------------------
	.section	.nv.shared.gluon_wgmma,"aw",@nobits
	.sectionflags	@""
	.align	16
	.zero		1024


//--------------------- .nv.shared.reserved.0     --------------------------
	.section	.nv.shared.reserved.0,"aw",@nobits
	.weak		__nv_reservedSMEM_offset_0_alias
	.size		__nv_reservedSMEM_offset_0_alias, 0, 0
	.other		__nv_reservedSMEM_offset_0_alias,@"STO_CUDA_RESERVED_SHARED STV_DEFAULT"
__nv_reservedSMEM_offset_0_alias:
	.zero		0


//--------------------- .nv.constant0.gluon_wgmma --------------------------
	.section	.nv.constant0.gluon_wgmma,"a",@progbits
	.sectionflags	@""
	.align	4
.nv.constant0.gluon_wgmma:
	.zero		608


//--------------------- SYMBOLS --------------------------

	.type		.nv.reservedSmem.offset0,@object
	.size		.nv.reservedSmem.offset0,0x4
